//
// Generated by NVIDIA NVVM Compiler
//
// Compiler Build ID: CL-36424714
// Cuda compilation tools, release 13.0, V13.0.88
// Based on NVVM 20.0.0
//

.version 9.0
.target sm_100
.address_size 64

	// .globl	_Z26compute_reductions16N_warpPK6__halfPfi
.const .align 2 .b8 P_d[512];
// _ZZ32compute_reductions256N_block_optPK6__halfPfiE9res_warps has been demoted
// _ZZ32compute_reductions256N_block_optPK6__halfPfiE12partial_sums has been demoted
// _ZZ27compute_reductions256N_gridILi80EEvP6__halfPfiE9res_warps has been demoted
// _ZZ27compute_reductions256N_gridILi80EEvP6__halfPfiE12partial_sums has been demoted
// _ZZ14BlockSumKernelILi80ELi1ELN3cub18CUB_300001_SM_100020BlockReduceAlgorithmE1EfEvPT2_PfE12temp_storage has been demoted
.global .align 1 .b8 _ZN29_INTERNAL_18285ff4_4_k_cu_P_h4cuda3std3__45__cpo5beginE[1];
.global .align 1 .b8 _ZN29_INTERNAL_18285ff4_4_k_cu_P_h4cuda3std3__45__cpo3endE[1];
.global .align 1 .b8 _ZN29_INTERNAL_18285ff4_4_k_cu_P_h4cuda3std3__45__cpo6cbeginE[1];
.global .align 1 .b8 _ZN29_INTERNAL_18285ff4_4_k_cu_P_h4cuda3std3__45__cpo4cendE[1];
.global .align 1 .b8 _ZN29_INTERNAL_18285ff4_4_k_cu_P_h4cuda3std3__45__cpo6rbeginE[1];
.global .align 1 .b8 _ZN29_INTERNAL_18285ff4_4_k_cu_P_h4cuda3std3__45__cpo4rendE[1];
.global .align 1 .b8 _ZN29_INTERNAL_18285ff4_4_k_cu_P_h4cuda3std3__45__cpo7crbeginE[1];
.global .align 1 .b8 _ZN29_INTERNAL_18285ff4_4_k_cu_P_h4cuda3std3__45__cpo5crendE[1];
.global .align 1 .b8 _ZN29_INTERNAL_18285ff4_4_k_cu_P_h4cuda3std3__431_GLOBAL__N__18285ff4_4_k_cu_P_h6ignoreE[1];
.global .align 1 .b8 _ZN29_INTERNAL_18285ff4_4_k_cu_P_h4cuda3std3__419piecewise_constructE[1];
.global .align 1 .b8 _ZN29_INTERNAL_18285ff4_4_k_cu_P_h4cuda3std3__48in_placeE[1];
.global .align 1 .b8 _ZN29_INTERNAL_18285ff4_4_k_cu_P_h4cuda3std3__420unreachable_sentinelE[1];
.global .align 1 .b8 _ZN29_INTERNAL_18285ff4_4_k_cu_P_h4cuda3std3__47nulloptE[1];
.global .align 1 .b8 _ZN29_INTERNAL_18285ff4_4_k_cu_P_h4cuda3std3__48unexpectE[1];
.global .align 1 .b8 _ZN29_INTERNAL_18285ff4_4_k_cu_P_h4cuda3std6ranges3__45__cpo4swapE[1];
.global .align 1 .b8 _ZN29_INTERNAL_18285ff4_4_k_cu_P_h4cuda3std6ranges3__45__cpo9iter_moveE[1];
.global .align 1 .b8 _ZN29_INTERNAL_18285ff4_4_k_cu_P_h4cuda3std6ranges3__45__cpo5beginE[1];
.global .align 1 .b8 _ZN29_INTERNAL_18285ff4_4_k_cu_P_h4cuda3std6ranges3__45__cpo3endE[1];
.global .align 1 .b8 _ZN29_INTERNAL_18285ff4_4_k_cu_P_h4cuda3std6ranges3__45__cpo6cbeginE[1];
.global .align 1 .b8 _ZN29_INTERNAL_18285ff4_4_k_cu_P_h4cuda3std6ranges3__45__cpo4cendE[1];
.global .align 1 .b8 _ZN29_INTERNAL_18285ff4_4_k_cu_P_h4cuda3std6ranges3__45__cpo7advanceE[1];
.global .align 1 .b8 _ZN29_INTERNAL_18285ff4_4_k_cu_P_h4cuda3std6ranges3__45__cpo9iter_swapE[1];
.global .align 1 .b8 _ZN29_INTERNAL_18285ff4_4_k_cu_P_h4cuda3std6ranges3__45__cpo4nextE[1];
.global .align 1 .b8 _ZN29_INTERNAL_18285ff4_4_k_cu_P_h4cuda3std6ranges3__45__cpo4prevE[1];
.global .align 1 .b8 _ZN29_INTERNAL_18285ff4_4_k_cu_P_h4cuda3std6ranges3__45__cpo4dataE[1];
.global .align 1 .b8 _ZN29_INTERNAL_18285ff4_4_k_cu_P_h4cuda3std6ranges3__45__cpo5cdataE[1];
.global .align 1 .b8 _ZN29_INTERNAL_18285ff4_4_k_cu_P_h4cuda3std6ranges3__45__cpo4sizeE[1];
.global .align 1 .b8 _ZN29_INTERNAL_18285ff4_4_k_cu_P_h4cuda3std6ranges3__45__cpo5ssizeE[1];
.global .align 1 .b8 _ZN29_INTERNAL_18285ff4_4_k_cu_P_h4cuda3std6ranges3__45__cpo8distanceE[1];
.global .align 1 .b8 _ZN29_INTERNAL_18285ff4_4_k_cu_P_h6thrust24THRUST_300001_SM_1000_NS6system6detail10sequential3seqE[1];
.global .align 1 .b8 _ZN29_INTERNAL_18285ff4_4_k_cu_P_h6thrust24THRUST_300001_SM_1000_NS12placeholders2_1E[1];
.global .align 1 .b8 _ZN29_INTERNAL_18285ff4_4_k_cu_P_h6thrust24THRUST_300001_SM_1000_NS12placeholders2_2E[1];
.global .align 1 .b8 _ZN29_INTERNAL_18285ff4_4_k_cu_P_h6thrust24THRUST_300001_SM_1000_NS12placeholders2_3E[1];
.global .align 1 .b8 _ZN29_INTERNAL_18285ff4_4_k_cu_P_h6thrust24THRUST_300001_SM_1000_NS12placeholders2_4E[1];
.global .align 1 .b8 _ZN29_INTERNAL_18285ff4_4_k_cu_P_h6thrust24THRUST_300001_SM_1000_NS12placeholders2_5E[1];
.global .align 1 .b8 _ZN29_INTERNAL_18285ff4_4_k_cu_P_h6thrust24THRUST_300001_SM_1000_NS12placeholders2_6E[1];
.global .align 1 .b8 _ZN29_INTERNAL_18285ff4_4_k_cu_P_h6thrust24THRUST_300001_SM_1000_NS12placeholders2_7E[1];
.global .align 1 .b8 _ZN29_INTERNAL_18285ff4_4_k_cu_P_h6thrust24THRUST_300001_SM_1000_NS12placeholders2_8E[1];
.global .align 1 .b8 _ZN29_INTERNAL_18285ff4_4_k_cu_P_h6thrust24THRUST_300001_SM_1000_NS12placeholders2_9E[1];
.global .align 1 .b8 _ZN29_INTERNAL_18285ff4_4_k_cu_P_h6thrust24THRUST_300001_SM_1000_NS12placeholders3_10E[1];
.extern .shared .align 16 .b8 shmem[];

.visible .entry _Z26compute_reductions16N_warpPK6__halfPfi(
	.param .u64 .ptr .align 1 _Z26compute_reductions16N_warpPK6__halfPfi_param_0,
	.param .u64 .ptr .align 1 _Z26compute_reductions16N_warpPK6__halfPfi_param_1,
	.param .u32 _Z26compute_reductions16N_warpPK6__halfPfi_param_2
)
{
	.reg .pred 	%p<3>;
	.reg .b32 	%r<61>;
	.reg .b32 	%f<10>;
	.reg .b64 	%rd<10>;

	ld.param.u64 	%rd1, [_Z26compute_reductions16N_warpPK6__halfPfi_param_0];
	ld.param.u64 	%rd2, [_Z26compute_reductions16N_warpPK6__halfPfi_param_1];
	ld.param.u32 	%r4, [_Z26compute_reductions16N_warpPK6__halfPfi_param_2];
	mov.u32 	%r1, %tid.x;
	setp.gt.u32 	%p1, %r1, 31;
	@%p1 bra 	$L__BB0_5;
	shr.u32 	%r5, %r1, 1;
	shl.b32 	%r2, %r1, 3;
	mul.wide.u32 	%rd3, %r2, 2;
	mov.u64 	%rd4, P_d;
	add.s64 	%rd5, %rd4, %rd3;
	mov.u32 	%r6, shmem;
	mad.lo.s32 	%r7, %r5, 48, %r6;
	shl.b32 	%r8, %r1, 4;
	and.b32  	%r9, %r8, 16;
	add.s32 	%r3, %r7, %r9;
	ld.const.v4.u32 	{%r10, %r11, %r12, %r13}, [%rd5];
	st.shared.v4.u32 	[%r3], {%r10, %r11, %r12, %r13};
	shl.b32 	%r14, %r4, 1;
	setp.ge.u32 	%p2, %r1, %r14;
	@%p2 bra 	$L__BB0_3;
	cvta.to.global.u64 	%rd6, %rd1;
	add.s64 	%rd8, %rd6, %rd3;
	ld.global.v4.u32 	{%r16, %r17, %r18, %r19}, [%rd8];
	st.shared.v4.u32 	[%r3+768], {%r16, %r17, %r18, %r19};
	bra.uni 	$L__BB0_4;
$L__BB0_3:
	mov.b32 	%r15, 0;
	st.shared.v4.u32 	[%r3+768], {%r15, %r15, %r15, %r15};
$L__BB0_4:
	bar.sync 	0;
	mov.u32 	%r20, shmem;
	mov.b32 	%r21, 24;
	wmma.load.a.sync.aligned.row.m16n16k16.shared.f16 	{%r22, %r23, %r24, %r25, %r26, %r27, %r28, %r29}, [%r20], %r21;
	wmma.load.b.sync.aligned.col.m16n16k16.shared.f16 	{%r30, %r31, %r32, %r33, %r34, %r35, %r36, %r37}, [%r20], %r21;
	add.s32 	%r38, %r20, 768;
	wmma.load.b.sync.aligned.col.m16n16k16.shared.f16 	{%r39, %r40, %r41, %r42, %r43, %r44, %r45, %r46}, [%r38], %r21;
	mov.f32 	%f1, 0f00000000;
	wmma.mma.sync.aligned.row.col.m16n16k16.f16.f32 {%r47, %r48, %r49, %r50}, {%r22, %r23, %r24, %r25, %r26, %r27, %r28, %r29}, {%r39, %r40, %r41, %r42, %r43, %r44, %r45, %r46}, {%f1, %f1, %f1, %f1, %f1, %f1, %f1, %f1};
	add.s32 	%r51, %r20, 1536;
	mov.b32 	%r52, 16;
	wmma.store.d.sync.aligned.row.m16n16k16.shared.f16 	[%r51], {%r47, %r48, %r49, %r50}, %r52;
	wmma.load.a.sync.aligned.row.m16n16k16.shared.f16 	{%r53, %r54, %r55, %r56, %r57, %r58, %r59, %r60}, [%r51], %r52;
	wmma.mma.sync.aligned.row.col.m16n16k16.f32.f32 {%f2, %f3, %f4, %f5, %f6, %f7, %f8, %f9}, {%r53, %r54, %r55, %r56, %r57, %r58, %r59, %r60}, {%r30, %r31, %r32, %r33, %r34, %r35, %r36, %r37}, {%f1, %f1, %f1, %f1, %f1, %f1, %f1, %f1};
	cvta.to.global.u64 	%rd9, %rd2;
	wmma.store.d.sync.aligned.row.m16n16k16.global.f32 	[%rd9], {%f2, %f3, %f4, %f5, %f6, %f7, %f8, %f9}, %r52;
$L__BB0_5:
	ret;

}
	// .globl	_Z27compute_reductions256N_warpPK6__halfPfi
.visible .entry _Z27compute_reductions256N_warpPK6__halfPfi(
	.param .u64 .ptr .align 1 _Z27compute_reductions256N_warpPK6__halfPfi_param_0,
	.param .u64 .ptr .align 1 _Z27compute_reductions256N_warpPK6__halfPfi_param_1,
	.param .u32 _Z27compute_reductions256N_warpPK6__halfPfi_param_2
)
{
	.reg .pred 	%p<8>;
	.reg .b16 	%rs<3>;
	.reg .b32 	%r<137>;
	.reg .b32 	%f<12>;
	.reg .b64 	%rd<15>;

	ld.param.u64 	%rd6, [_Z27compute_reductions256N_warpPK6__halfPfi_param_0];
	ld.param.u64 	%rd5, [_Z27compute_reductions256N_warpPK6__halfPfi_param_1];
	ld.param.u32 	%r43, [_Z27compute_reductions256N_warpPK6__halfPfi_param_2];
	cvta.to.global.u64 	%rd1, %rd6;
	mov.u32 	%r1, %tid.x;
	setp.gt.u32 	%p1, %r1, 31;
	@%p1 bra 	$L__BB1_10;
	bar.sync 	0;
	mov.f32 	%f2, 0f00000000;
	// begin inline asm
	{  cvt.rn.f16.f32 %rs1, %f2;}

	// end inline asm
	mov.b32 	%r133, {%rs1, %rs1};
	mov.f32 	%f3, 0f3F800000;
	// begin inline asm
	{  cvt.rn.f16.f32 %rs2, %f3;}

	// end inline asm
	mov.b32 	%r3, {%rs2, %rs2};
	setp.lt.s32 	%p2, %r43, 1;
	mov.u32 	%r134, %r133;
	mov.u32 	%r135, %r133;
	mov.u32 	%r136, %r133;
	@%p2 bra 	$L__BB1_8;
	and.b32  	%r4, %r43, 3;
	setp.lt.u32 	%p3, %r43, 4;
	mov.b32 	%r127, 0;
	mov.u32 	%r134, %r133;
	mov.u32 	%r135, %r133;
	mov.u32 	%r136, %r133;
	@%p3 bra 	$L__BB1_5;
	and.b32  	%r127, %r43, 2147483644;
	neg.s32 	%r114, %r127;
	mov.b32 	%r113, 0;
	mov.u32 	%r134, %r133;
	mov.u32 	%r135, %r133;
	mov.u32 	%r136, %r133;
$L__BB1_4:
	.pragma "nounroll";
	mul.wide.u32 	%rd7, %r113, 2;
	add.s64 	%rd8, %rd1, %rd7;
	mov.b32 	%r47, 16;
	wmma.load.b.sync.aligned.col.m16n16k16.global.f16 	{%r48, %r49, %r50, %r51, %r52, %r53, %r54, %r55}, [%rd8], %r47;
	wmma.mma.sync.aligned.row.col.m16n16k16.f16.f16 {%r56, %r57, %r58, %r59}, {%r3, %r3, %r3, %r3, %r3, %r3, %r3, %r3}, {%r48, %r49, %r50, %r51, %r52, %r53, %r54, %r55}, {%r136, %r135, %r134, %r133};
	add.s64 	%rd9, %rd8, 512;
	wmma.load.b.sync.aligned.col.m16n16k16.global.f16 	{%r60, %r61, %r62, %r63, %r64, %r65, %r66, %r67}, [%rd9], %r47;
	wmma.mma.sync.aligned.row.col.m16n16k16.f16.f16 {%r68, %r69, %r70, %r71}, {%r3, %r3, %r3, %r3, %r3, %r3, %r3, %r3}, {%r60, %r61, %r62, %r63, %r64, %r65, %r66, %r67}, {%r56, %r57, %r58, %r59};
	add.s64 	%rd10, %rd8, 1024;
	wmma.load.b.sync.aligned.col.m16n16k16.global.f16 	{%r72, %r73, %r74, %r75, %r76, %r77, %r78, %r79}, [%rd10], %r47;
	wmma.mma.sync.aligned.row.col.m16n16k16.f16.f16 {%r80, %r81, %r82, %r83}, {%r3, %r3, %r3, %r3, %r3, %r3, %r3, %r3}, {%r72, %r73, %r74, %r75, %r76, %r77, %r78, %r79}, {%r68, %r69, %r70, %r71};
	add.s64 	%rd11, %rd8, 1536;
	wmma.load.b.sync.aligned.col.m16n16k16.global.f16 	{%r84, %r85, %r86, %r87, %r88, %r89, %r90, %r91}, [%rd11], %r47;
	wmma.mma.sync.aligned.row.col.m16n16k16.f16.f16 {%r136, %r135, %r134, %r133}, {%r3, %r3, %r3, %r3, %r3, %r3, %r3, %r3}, {%r84, %r85, %r86, %r87, %r88, %r89, %r90, %r91}, {%r80, %r81, %r82, %r83};
	add.s32 	%r114, %r114, 4;
	add.s32 	%r113, %r113, 1024;
	setp.ne.s32 	%p4, %r114, 0;
	@%p4 bra 	$L__BB1_4;
$L__BB1_5:
	setp.eq.s32 	%p5, %r4, 0;
	@%p5 bra 	$L__BB1_8;
	shl.b32 	%r92, %r127, 8;
	mul.wide.u32 	%rd12, %r92, 2;
	add.s64 	%rd14, %rd1, %rd12;
	neg.s32 	%r128, %r4;
$L__BB1_7:
	.pragma "nounroll";
	mov.b32 	%r93, 16;
	wmma.load.b.sync.aligned.col.m16n16k16.global.f16 	{%r94, %r95, %r96, %r97, %r98, %r99, %r100, %r101}, [%rd14], %r93;
	wmma.mma.sync.aligned.row.col.m16n16k16.f16.f16 {%r136, %r135, %r134, %r133}, {%r3, %r3, %r3, %r3, %r3, %r3, %r3, %r3}, {%r94, %r95, %r96, %r97, %r98, %r99, %r100, %r101}, {%r136, %r135, %r134, %r133};
	add.s64 	%rd14, %rd14, 512;
	add.s32 	%r128, %r128, 1;
	setp.ne.s32 	%p6, %r128, 0;
	@%p6 bra 	$L__BB1_7;
$L__BB1_8:
	mov.u32 	%r102, shmem;
	add.s32 	%r103, %r102, 1536;
	mov.b32 	%r104, 16;
	wmma.store.d.sync.aligned.row.m16n16k16.shared.f16 	[%r103], {%r136, %r135, %r134, %r133}, %r104;
	wmma.load.a.sync.aligned.row.m16n16k16.shared.f16 	{%r105, %r106, %r107, %r108, %r109, %r110, %r111, %r112}, [%r103], %r104;
	mov.f32 	%f4, 0f00000000;
	wmma.mma.sync.aligned.row.col.m16n16k16.f32.f32 {%f1, %f5, %f6, %f7, %f8, %f9, %f10, %f11}, {%r105, %r106, %r107, %r108, %r109, %r110, %r111, %r112}, {%r3, %r3, %r3, %r3, %r3, %r3, %r3, %r3}, {%f4, %f4, %f4, %f4, %f4, %f4, %f4, %f4};
	setp.ne.s32 	%p7, %r1, 0;
	@%p7 bra 	$L__BB1_10;
	cvta.to.global.u64 	%rd13, %rd5;
	st.global.f32 	[%rd13], %f1;
$L__BB1_10:
	ret;

}
	// .globl	_Z28compute_reductions256N_blockPK6__halfPfi
.visible .entry _Z28compute_reductions256N_blockPK6__halfPfi(
	.param .u64 .ptr .align 1 _Z28compute_reductions256N_blockPK6__halfPfi_param_0,
	.param .u64 .ptr .align 1 _Z28compute_reductions256N_blockPK6__halfPfi_param_1,
	.param .u32 _Z28compute_reductions256N_blockPK6__halfPfi_param_2
)
{
	.reg .pred 	%p<14>;
	.reg .b16 	%rs<2>;
	.reg .b32 	%r<209>;
	.reg .b32 	%f<20>;
	.reg .b64 	%rd<22>;

	mov.u32 	%r1, %tid.x;
	shr.u32 	%r2, %r1, 5;
	setp.gt.u32 	%p1, %r1, 31;
	@%p1 bra 	$L__BB2_2;
	shr.u32 	%r70, %r1, 1;
	shl.b32 	%r71, %r1, 3;
	mul.wide.u32 	%rd3, %r71, 2;
	mov.u64 	%rd4, P_d;
	add.s64 	%rd5, %rd4, %rd3;
	mov.u32 	%r72, shmem;
	mad.lo.s32 	%r73, %r70, 48, %r72;
	shl.b32 	%r74, %r1, 4;
	and.b32  	%r75, %r74, 16;
	add.s32 	%r76, %r73, %r75;
	ld.const.v4.u32 	{%r77, %r78, %r79, %r80}, [%rd5];
	st.shared.v4.u32 	[%r76], {%r77, %r78, %r79, %r80};
$L__BB2_2:
	ld.param.u32 	%r180, [_Z28compute_reductions256N_blockPK6__halfPfi_param_2];
	bar.sync 	0;
	mov.f32 	%f3, 0f00000000;
	// begin inline asm
	{  cvt.rn.f16.f32 %rs1, %f3;}

	// end inline asm
	mov.b32 	%r205, {%rs1, %rs1};
	mov.u32 	%r81, shmem;
	mov.b32 	%r82, 24;
	wmma.load.a.sync.aligned.row.m16n16k16.shared.f16 	{%r11, %r10, %r9, %r8, %r7, %r6, %r5, %r4}, [%r81], %r82;
	wmma.load.b.sync.aligned.col.m16n16k16.shared.f16 	{%r12, %r13, %r14, %r15, %r16, %r17, %r18, %r19}, [%r81], %r82;
	setp.ge.u32 	%p2, %r2, %r180;
	mov.u32 	%r206, %r205;
	mov.u32 	%r207, %r205;
	mov.u32 	%r208, %r205;
	@%p2 bra 	$L__BB2_9;
	ld.param.u32 	%r181, [_Z28compute_reductions256N_blockPK6__halfPfi_param_2];
	not.b32 	%r85, %r2;
	add.s32 	%r86, %r181, %r85;
	shr.u32 	%r87, %r86, 4;
	add.s32 	%r20, %r87, 1;
	setp.lt.u32 	%p3, %r86, 48;
	mov.b32 	%r198, 0;
	mov.u32 	%r206, %r205;
	mov.u32 	%r207, %r205;
	mov.u32 	%r208, %r205;
	@%p3 bra 	$L__BB2_6;
	shl.b32 	%r89, %r2, 8;
	or.b32  	%r184, %r89, 8192;
	and.b32  	%r90, %r20, 536870908;
	neg.s32 	%r183, %r90;
	mov.b32 	%r198, 0;
	mov.u32 	%r206, %r205;
	mov.u32 	%r207, %r205;
	mov.u32 	%r208, %r205;
$L__BB2_5:
	ld.param.u64 	%rd19, [_Z28compute_reductions256N_blockPK6__halfPfi_param_0];
	add.s32 	%r91, %r184, -8192;
	cvta.to.global.u64 	%rd6, %rd19;
	mul.wide.u32 	%rd7, %r91, 2;
	add.s64 	%rd8, %rd6, %rd7;
	mov.b32 	%r92, 16;
	wmma.load.b.sync.aligned.col.m16n16k16.global.f16 	{%r93, %r94, %r95, %r96, %r97, %r98, %r99, %r100}, [%rd8], %r92;
	wmma.mma.sync.aligned.row.col.m16n16k16.f16.f16 {%r101, %r102, %r103, %r104}, {%r11, %r10, %r9, %r8, %r7, %r6, %r5, %r4}, {%r93, %r94, %r95, %r96, %r97, %r98, %r99, %r100}, {%r208, %r207, %r206, %r205};
	add.s32 	%r105, %r184, -4096;
	mul.wide.u32 	%rd9, %r105, 2;
	add.s64 	%rd10, %rd6, %rd9;
	wmma.load.b.sync.aligned.col.m16n16k16.global.f16 	{%r106, %r107, %r108, %r109, %r110, %r111, %r112, %r113}, [%rd10], %r92;
	wmma.mma.sync.aligned.row.col.m16n16k16.f16.f16 {%r114, %r115, %r116, %r117}, {%r11, %r10, %r9, %r8, %r7, %r6, %r5, %r4}, {%r106, %r107, %r108, %r109, %r110, %r111, %r112, %r113}, {%r101, %r102, %r103, %r104};
	add.s32 	%r118, %r184, 4096;
	mul.wide.u32 	%rd11, %r184, 2;
	add.s64 	%rd12, %rd6, %rd11;
	wmma.load.b.sync.aligned.col.m16n16k16.global.f16 	{%r119, %r120, %r121, %r122, %r123, %r124, %r125, %r126}, [%rd12], %r92;
	wmma.mma.sync.aligned.row.col.m16n16k16.f16.f16 {%r127, %r128, %r129, %r130}, {%r11, %r10, %r9, %r8, %r7, %r6, %r5, %r4}, {%r119, %r120, %r121, %r122, %r123, %r124, %r125, %r126}, {%r114, %r115, %r116, %r117};
	mul.wide.u32 	%rd13, %r118, 2;
	add.s64 	%rd14, %rd6, %rd13;
	wmma.load.b.sync.aligned.col.m16n16k16.global.f16 	{%r131, %r132, %r133, %r134, %r135, %r136, %r137, %r138}, [%rd14], %r92;
	wmma.mma.sync.aligned.row.col.m16n16k16.f16.f16 {%r208, %r207, %r206, %r205}, {%r11, %r10, %r9, %r8, %r7, %r6, %r5, %r4}, {%r131, %r132, %r133, %r134, %r135, %r136, %r137, %r138}, {%r127, %r128, %r129, %r130};
	add.s32 	%r198, %r198, 64;
	add.s32 	%r184, %r184, 16384;
	add.s32 	%r183, %r183, 4;
	setp.ne.s32 	%p4, %r183, 0;
	@%p4 bra 	$L__BB2_5;
$L__BB2_6:
	ld.param.u32 	%r182, [_Z28compute_reductions256N_blockPK6__halfPfi_param_2];
	mov.u32 	%r46, %tid.x;
	shr.u32 	%r139, %r46, 5;
	not.b32 	%r140, %r139;
	add.s32 	%r141, %r182, %r140;
	shr.u32 	%r142, %r141, 4;
	add.s32 	%r143, %r142, 1;
	and.b32  	%r47, %r143, 3;
	setp.eq.s32 	%p5, %r47, 0;
	@%p5 bra 	$L__BB2_9;
	add.s32 	%r145, %r198, %r139;
	shl.b32 	%r200, %r145, 8;
	neg.s32 	%r199, %r47;
$L__BB2_8:
	.pragma "nounroll";
	ld.param.u64 	%rd20, [_Z28compute_reductions256N_blockPK6__halfPfi_param_0];
	cvta.to.global.u64 	%rd15, %rd20;
	mul.wide.u32 	%rd16, %r200, 2;
	add.s64 	%rd17, %rd15, %rd16;
	mov.b32 	%r146, 16;
	wmma.load.b.sync.aligned.col.m16n16k16.global.f16 	{%r147, %r148, %r149, %r150, %r151, %r152, %r153, %r154}, [%rd17], %r146;
	wmma.mma.sync.aligned.row.col.m16n16k16.f16.f16 {%r208, %r207, %r206, %r205}, {%r11, %r10, %r9, %r8, %r7, %r6, %r5, %r4}, {%r147, %r148, %r149, %r150, %r151, %r152, %r153, %r154}, {%r208, %r207, %r206, %r205};
	add.s32 	%r200, %r200, 4096;
	add.s32 	%r199, %r199, 1;
	setp.ne.s32 	%p6, %r199, 0;
	@%p6 bra 	$L__BB2_8;
$L__BB2_9:
	mov.u32 	%r66, %tid.x;
	shr.u32 	%r67, %r66, 5;
	mov.u32 	%r155, shmem;
	mad.lo.s32 	%r68, %r67, 768, %r155;
	add.s32 	%r156, %r68, 1536;
	mov.b32 	%r157, 16;
	wmma.store.d.sync.aligned.row.m16n16k16.shared.f16 	[%r156], {%r208, %r207, %r206, %r205}, %r157;
	wmma.load.a.sync.aligned.row.m16n16k16.shared.f16 	{%r158, %r159, %r160, %r161, %r162, %r163, %r164, %r165}, [%r156], %r157;
	mov.f32 	%f4, 0f00000000;
	wmma.mma.sync.aligned.row.col.m16n16k16.f32.f32 {%f1, %f5, %f6, %f7, %f8, %f9, %f10, %f11}, {%r158, %r159, %r160, %r161, %r162, %r163, %r164, %r165}, {%r12, %r13, %r14, %r15, %r16, %r17, %r18, %r19}, {%f4, %f4, %f4, %f4, %f4, %f4, %f4, %f4};
	bar.sync 	0;
	and.b32  	%r166, %r66, 31;
	setp.ne.s32 	%p7, %r166, 0;
	@%p7 bra 	$L__BB2_11;
	mad.lo.s32 	%r167, %r67, -764, %r68;
	st.shared.f32 	[%r167], %f1;
$L__BB2_11:
	bar.sync 	0;
	and.b32  	%r168, %r66, 1008;
	setp.ne.s32 	%p8, %r168, 0;
	@%p8 bra 	$L__BB2_14;
	shl.b32 	%r169, %r66, 2;
	add.s32 	%r171, %r155, %r169;
	ld.shared.f32 	%f12, [%r171];
	mov.b32 	%r172, %f12;
	shfl.sync.down.b32	%r173|%p9, %r172, 8, 6175, -1;
	mov.b32 	%f13, %r173;
	add.f32 	%f14, %f12, %f13;
	mov.b32 	%r174, %f14;
	shfl.sync.down.b32	%r175|%p10, %r174, 4, 6175, -1;
	mov.b32 	%f15, %r175;
	add.f32 	%f16, %f14, %f15;
	mov.b32 	%r176, %f16;
	shfl.sync.down.b32	%r177|%p11, %r176, 2, 6175, -1;
	mov.b32 	%f17, %r177;
	add.f32 	%f18, %f16, %f17;
	mov.b32 	%r178, %f18;
	shfl.sync.down.b32	%r179|%p12, %r178, 1, 6175, -1;
	mov.b32 	%f19, %r179;
	add.f32 	%f2, %f18, %f19;
	setp.ne.s32 	%p13, %r66, 0;
	@%p13 bra 	$L__BB2_14;
	ld.param.u64 	%rd21, [_Z28compute_reductions256N_blockPK6__halfPfi_param_1];
	cvta.to.global.u64 	%rd18, %rd21;
	st.global.f32 	[%rd18], %f2;
$L__BB2_14:
	ret;

}
	// .globl	_Z32compute_reductions256N_block_optPK6__halfPfi
.visible .entry _Z32compute_reductions256N_block_optPK6__halfPfi(
	.param .u64 .ptr .align 1 _Z32compute_reductions256N_block_optPK6__halfPfi_param_0,
	.param .u64 .ptr .align 1 _Z32compute_reductions256N_block_optPK6__halfPfi_param_1,
	.param .u32 _Z32compute_reductions256N_block_optPK6__halfPfi_param_2
)
{
	.reg .pred 	%p<13>;
	.reg .b16 	%rs<3>;
	.reg .b32 	%r<169>;
	.reg .b32 	%f<23>;
	.reg .b64 	%rd<15>;
	// demoted variable
	.shared .align 2 .b8 _ZZ32compute_reductions256N_block_optPK6__halfPfiE9res_warps[8192];
	// demoted variable
	.shared .align 4 .b8 _ZZ32compute_reductions256N_block_optPK6__halfPfiE12partial_sums[1024];
	ld.param.u64 	%rd3, [_Z32compute_reductions256N_block_optPK6__halfPfi_param_0];
	ld.param.u64 	%rd2, [_Z32compute_reductions256N_block_optPK6__halfPfi_param_1];
	ld.param.u32 	%r51, [_Z32compute_reductions256N_block_optPK6__halfPfi_param_2];
	cvta.to.global.u64 	%rd1, %rd3;
	mov.u32 	%r1, %tid.x;
	shr.u32 	%r2, %r1, 5;
	mov.f32 	%f4, 0f00000000;
	// begin inline asm
	{  cvt.rn.f16.f32 %rs1, %f4;}

	// end inline asm
	mov.b32 	%r165, {%rs1, %rs1};
	mov.f32 	%f5, 0f3F800000;
	// begin inline asm
	{  cvt.rn.f16.f32 %rs2, %f5;}

	// end inline asm
	mov.b32 	%r4, {%rs2, %rs2};
	setp.ge.u32 	%p1, %r2, %r51;
	mov.u32 	%r166, %r165;
	mov.u32 	%r167, %r165;
	mov.u32 	%r168, %r165;
	@%p1 bra 	$L__BB3_7;
	not.b32 	%r54, %r2;
	add.s32 	%r55, %r51, %r54;
	shr.u32 	%r56, %r55, 4;
	add.s32 	%r5, %r56, 1;
	and.b32  	%r6, %r5, 3;
	setp.lt.u32 	%p2, %r55, 48;
	mov.b32 	%r158, 0;
	mov.u32 	%r166, %r165;
	mov.u32 	%r167, %r165;
	mov.u32 	%r168, %r165;
	@%p2 bra 	$L__BB3_4;
	shl.b32 	%r58, %r2, 8;
	or.b32  	%r144, %r58, 8192;
	and.b32  	%r59, %r5, 536870908;
	neg.s32 	%r143, %r59;
	mov.b32 	%r158, 0;
	mov.u32 	%r166, %r165;
	mov.u32 	%r167, %r165;
	mov.u32 	%r168, %r165;
$L__BB3_3:
	.pragma "nounroll";
	add.s32 	%r60, %r144, -8192;
	mul.wide.u32 	%rd4, %r60, 2;
	add.s64 	%rd5, %rd1, %rd4;
	mov.b32 	%r61, 16;
	wmma.load.a.sync.aligned.col.m16n16k16.global.f16 	{%r62, %r63, %r64, %r65, %r66, %r67, %r68, %r69}, [%rd5], %r61;
	wmma.mma.sync.aligned.col.col.m16n16k16.f16.f16 {%r70, %r71, %r72, %r73}, {%r62, %r63, %r64, %r65, %r66, %r67, %r68, %r69}, {%r4, %r4, %r4, %r4, %r4, %r4, %r4, %r4}, {%r168, %r167, %r166, %r165};
	add.s32 	%r74, %r144, -4096;
	mul.wide.u32 	%rd6, %r74, 2;
	add.s64 	%rd7, %rd1, %rd6;
	wmma.load.a.sync.aligned.col.m16n16k16.global.f16 	{%r75, %r76, %r77, %r78, %r79, %r80, %r81, %r82}, [%rd7], %r61;
	wmma.mma.sync.aligned.col.col.m16n16k16.f16.f16 {%r83, %r84, %r85, %r86}, {%r75, %r76, %r77, %r78, %r79, %r80, %r81, %r82}, {%r4, %r4, %r4, %r4, %r4, %r4, %r4, %r4}, {%r70, %r71, %r72, %r73};
	add.s32 	%r87, %r144, 4096;
	mul.wide.u32 	%rd8, %r144, 2;
	add.s64 	%rd9, %rd1, %rd8;
	wmma.load.a.sync.aligned.col.m16n16k16.global.f16 	{%r88, %r89, %r90, %r91, %r92, %r93, %r94, %r95}, [%rd9], %r61;
	wmma.mma.sync.aligned.col.col.m16n16k16.f16.f16 {%r96, %r97, %r98, %r99}, {%r88, %r89, %r90, %r91, %r92, %r93, %r94, %r95}, {%r4, %r4, %r4, %r4, %r4, %r4, %r4, %r4}, {%r83, %r84, %r85, %r86};
	mul.wide.u32 	%rd10, %r87, 2;
	add.s64 	%rd11, %rd1, %rd10;
	wmma.load.a.sync.aligned.col.m16n16k16.global.f16 	{%r100, %r101, %r102, %r103, %r104, %r105, %r106, %r107}, [%rd11], %r61;
	wmma.mma.sync.aligned.col.col.m16n16k16.f16.f16 {%r168, %r167, %r166, %r165}, {%r100, %r101, %r102, %r103, %r104, %r105, %r106, %r107}, {%r4, %r4, %r4, %r4, %r4, %r4, %r4, %r4}, {%r96, %r97, %r98, %r99};
	add.s32 	%r158, %r158, 64;
	add.s32 	%r144, %r144, 16384;
	add.s32 	%r143, %r143, 4;
	setp.ne.s32 	%p3, %r143, 0;
	@%p3 bra 	$L__BB3_3;
$L__BB3_4:
	setp.eq.s32 	%p4, %r6, 0;
	@%p4 bra 	$L__BB3_7;
	add.s32 	%r108, %r158, %r2;
	shl.b32 	%r160, %r108, 8;
	neg.s32 	%r159, %r6;
$L__BB3_6:
	.pragma "nounroll";
	mul.wide.u32 	%rd12, %r160, 2;
	add.s64 	%rd13, %rd1, %rd12;
	mov.b32 	%r109, 16;
	wmma.load.a.sync.aligned.col.m16n16k16.global.f16 	{%r110, %r111, %r112, %r113, %r114, %r115, %r116, %r117}, [%rd13], %r109;
	wmma.mma.sync.aligned.col.col.m16n16k16.f16.f16 {%r168, %r167, %r166, %r165}, {%r110, %r111, %r112, %r113, %r114, %r115, %r116, %r117}, {%r4, %r4, %r4, %r4, %r4, %r4, %r4, %r4}, {%r168, %r167, %r166, %r165};
	add.s32 	%r160, %r160, 4096;
	add.s32 	%r159, %r159, 1;
	setp.ne.s32 	%p5, %r159, 0;
	@%p5 bra 	$L__BB3_6;
$L__BB3_7:
	shl.b32 	%r118, %r2, 9;
	mov.u32 	%r119, _ZZ32compute_reductions256N_block_optPK6__halfPfiE9res_warps;
	add.s32 	%r50, %r119, %r118;
	mov.b32 	%r120, 16;
	wmma.store.d.sync.aligned.col.m16n16k16.shared.f16 	[%r50], {%r168, %r167, %r166, %r165}, %r120;
	bar.sync 	0;
	setp.gt.u32 	%p6, %r1, 31;
	@%p6 bra 	$L__BB3_12;
	mov.b32 	%r121, 256;
	wmma.load.b.sync.aligned.row.m16n16k16.shared.f16 	{%r122, %r123, %r124, %r125, %r126, %r127, %r128, %r129}, [%r50], %r121;
	mov.f32 	%f22, 0f00000000;
	wmma.mma.sync.aligned.row.row.m16n16k16.f32.f32 {%f7, %f8, %f9, %f10, %f11, %f12, %f13, %f14}, {%r4, %r4, %r4, %r4, %r4, %r4, %r4, %r4}, {%r122, %r123, %r124, %r125, %r126, %r127, %r128, %r129}, {%f22, %f22, %f22, %f22, %f22, %f22, %f22, %f22};
	mov.u32 	%r130, _ZZ32compute_reductions256N_block_optPK6__halfPfiE12partial_sums;
	mov.b32 	%r131, 16;
	wmma.store.d.sync.aligned.row.m16n16k16.shared.f32 	[%r130], {%f7, %f8, %f9, %f10, %f11, %f12, %f13, %f14}, %r131;
	setp.gt.u32 	%p7, %r1, 15;
	@%p7 bra 	$L__BB3_10;
	shl.b32 	%r132, %r1, 2;
	add.s32 	%r134, %r130, %r132;
	ld.shared.f32 	%f22, [%r134];
$L__BB3_10:
	mov.b32 	%r135, %f22;
	shfl.sync.down.b32	%r136|%p8, %r135, 8, 4127, -1;
	mov.b32 	%f15, %r136;
	add.f32 	%f16, %f22, %f15;
	mov.b32 	%r137, %f16;
	shfl.sync.down.b32	%r138|%p9, %r137, 4, 4127, -1;
	mov.b32 	%f17, %r138;
	add.f32 	%f18, %f16, %f17;
	mov.b32 	%r139, %f18;
	shfl.sync.down.b32	%r140|%p10, %r139, 2, 4127, -1;
	mov.b32 	%f19, %r140;
	add.f32 	%f20, %f18, %f19;
	mov.b32 	%r141, %f20;
	shfl.sync.down.b32	%r142|%p11, %r141, 1, 4127, -1;
	mov.b32 	%f21, %r142;
	add.f32 	%f3, %f20, %f21;
	setp.ne.s32 	%p12, %r1, 0;
	@%p12 bra 	$L__BB3_12;
	cvta.to.global.u64 	%rd14, %rd2;
	st.global.f32 	[%rd14], %f3;
$L__BB3_12:
	ret;

}
	// .globl	_Z8mem_testPK6__half
.visible .entry _Z8mem_testPK6__half(
	.param .u64 .ptr .align 1 _Z8mem_testPK6__half_param_0
)
{


	ret;

}
	// .globl	_Z27compute_reductions256N_gridILi80EEvP6__halfPfi
.visible .entry _Z27compute_reductions256N_gridILi80EEvP6__halfPfi(
	.param .u64 .ptr .align 1 _Z27compute_reductions256N_gridILi80EEvP6__halfPfi_param_0,
	.param .u64 .ptr .align 1 _Z27compute_reductions256N_gridILi80EEvP6__halfPfi_param_1,
	.param .u32 _Z27compute_reductions256N_gridILi80EEvP6__halfPfi_param_2
)
{
	.reg .pred 	%p<10>;
	.reg .b16 	%rs<3>;
	.reg .b32 	%r<68>;
	.reg .b32 	%f<23>;
	.reg .b64 	%rd<9>;
	// demoted variable
	.shared .align 2 .b8 _ZZ27compute_reductions256N_gridILi80EEvP6__halfPfiE9res_warps[8192];
	// demoted variable
	.shared .align 4 .b8 _ZZ27compute_reductions256N_gridILi80EEvP6__halfPfiE12partial_sums[1024];
	ld.param.u64 	%rd2, [_Z27compute_reductions256N_gridILi80EEvP6__halfPfi_param_0];
	ld.param.u64 	%rd3, [_Z27compute_reductions256N_gridILi80EEvP6__halfPfi_param_1];
	ld.param.u32 	%r22, [_Z27compute_reductions256N_gridILi80EEvP6__halfPfi_param_2];
	mov.u32 	%r1, %ctaid.x;
	mov.u32 	%r2, %tid.x;
	shr.u32 	%r23, %r2, 5;
	shl.b32 	%r3, %r23, 9;
	mov.f32 	%f4, 0f00000000;
	// begin inline asm
	{  cvt.rn.f16.f32 %rs1, %f4;}

	// end inline asm
	mov.b32 	%r64, {%rs1, %rs1};
	mov.f32 	%f5, 0f3F800000;
	// begin inline asm
	{  cvt.rn.f16.f32 %rs2, %f5;}

	// end inline asm
	mov.b32 	%r5, {%rs2, %rs2};
	shl.b32 	%r24, %r1, 4;
	add.s32 	%r63, %r24, %r23;
	setp.ge.u32 	%p1, %r63, %r22;
	mov.u32 	%r65, %r64;
	mov.u32 	%r66, %r64;
	mov.u32 	%r67, %r64;
	@%p1 bra 	$L__BB5_3;
	cvta.to.global.u64 	%rd1, %rd2;
	mov.u32 	%r65, %r64;
	mov.u32 	%r66, %r64;
	mov.u32 	%r67, %r64;
$L__BB5_2:
	shl.b32 	%r25, %r63, 8;
	mul.wide.u32 	%rd4, %r25, 2;
	add.s64 	%rd5, %rd1, %rd4;
	mov.b32 	%r26, 16;
	wmma.load.a.sync.aligned.col.m16n16k16.global.f16 	{%r27, %r28, %r29, %r30, %r31, %r32, %r33, %r34}, [%rd5], %r26;
	wmma.mma.sync.aligned.col.col.m16n16k16.f16.f16 {%r67, %r66, %r65, %r64}, {%r27, %r28, %r29, %r30, %r31, %r32, %r33, %r34}, {%r5, %r5, %r5, %r5, %r5, %r5, %r5, %r5}, {%r67, %r66, %r65, %r64};
	add.s32 	%r63, %r63, 1280;
	setp.lt.u32 	%p2, %r63, %r22;
	@%p2 bra 	$L__BB5_2;
$L__BB5_3:
	mov.u32 	%r35, _ZZ27compute_reductions256N_gridILi80EEvP6__halfPfiE9res_warps;
	add.s32 	%r21, %r35, %r3;
	mov.b32 	%r36, 16;
	wmma.store.d.sync.aligned.col.m16n16k16.shared.f16 	[%r21], {%r67, %r66, %r65, %r64}, %r36;
	bar.sync 	0;
	setp.gt.u32 	%p3, %r2, 31;
	@%p3 bra 	$L__BB5_8;
	mov.b32 	%r37, 256;
	wmma.load.b.sync.aligned.row.m16n16k16.shared.f16 	{%r38, %r39, %r40, %r41, %r42, %r43, %r44, %r45}, [%r21], %r37;
	mov.f32 	%f22, 0f00000000;
	wmma.mma.sync.aligned.row.row.m16n16k16.f32.f32 {%f7, %f8, %f9, %f10, %f11, %f12, %f13, %f14}, {%r5, %r5, %r5, %r5, %r5, %r5, %r5, %r5}, {%r38, %r39, %r40, %r41, %r42, %r43, %r44, %r45}, {%f22, %f22, %f22, %f22, %f22, %f22, %f22, %f22};
	mov.u32 	%r46, _ZZ27compute_reductions256N_gridILi80EEvP6__halfPfiE12partial_sums;
	mov.b32 	%r47, 16;
	wmma.store.d.sync.aligned.row.m16n16k16.shared.f32 	[%r46], {%f7, %f8, %f9, %f10, %f11, %f12, %f13, %f14}, %r47;
	setp.gt.u32 	%p4, %r2, 15;
	@%p4 bra 	$L__BB5_6;
	shl.b32 	%r48, %r2, 2;
	add.s32 	%r50, %r46, %r48;
	ld.shared.f32 	%f22, [%r50];
$L__BB5_6:
	mov.b32 	%r51, %f22;
	shfl.sync.down.b32	%r52|%p5, %r51, 8, 4127, -1;
	mov.b32 	%f15, %r52;
	add.f32 	%f16, %f22, %f15;
	mov.b32 	%r53, %f16;
	shfl.sync.down.b32	%r54|%p6, %r53, 4, 4127, -1;
	mov.b32 	%f17, %r54;
	add.f32 	%f18, %f16, %f17;
	mov.b32 	%r55, %f18;
	shfl.sync.down.b32	%r56|%p7, %r55, 2, 4127, -1;
	mov.b32 	%f19, %r56;
	add.f32 	%f20, %f18, %f19;
	mov.b32 	%r57, %f20;
	shfl.sync.down.b32	%r58|%p8, %r57, 1, 4127, -1;
	mov.b32 	%f21, %r58;
	add.f32 	%f3, %f20, %f21;
	setp.ne.s32 	%p9, %r2, 0;
	@%p9 bra 	$L__BB5_8;
	cvta.to.global.u64 	%rd6, %rd3;
	mul.wide.u32 	%rd7, %r1, 4;
	add.s64 	%rd8, %rd6, %rd7;
	st.global.f32 	[%rd8], %f3;
$L__BB5_8:
	ret;

}
	// .globl	_Z14BlockSumKernelILi80ELi1ELN3cub18CUB_300001_SM_100020BlockReduceAlgorithmE1EfEvPT2_Pf
.visible .entry _Z14BlockSumKernelILi80ELi1ELN3cub18CUB_300001_SM_100020BlockReduceAlgorithmE1EfEvPT2_Pf(
	.param .u64 .ptr .align 1 _Z14BlockSumKernelILi80ELi1ELN3cub18CUB_300001_SM_100020BlockReduceAlgorithmE1EfEvPT2_Pf_param_0,
	.param .u64 .ptr .align 1 _Z14BlockSumKernelILi80ELi1ELN3cub18CUB_300001_SM_100020BlockReduceAlgorithmE1EfEvPT2_Pf_param_1
)
{
	.reg .pred 	%p<9>;
	.reg .b32 	%r<18>;
	.reg .b32 	%f<29>;
	.reg .b64 	%rd<7>;
	// demoted variable
	.shared .align 16 .b8 _ZZ14BlockSumKernelILi80ELi1ELN3cub18CUB_300001_SM_100020BlockReduceAlgorithmE1EfEvPT2_PfE12temp_storage[336];
	ld.param.u64 	%rd2, [_Z14BlockSumKernelILi80ELi1ELN3cub18CUB_300001_SM_100020BlockReduceAlgorithmE1EfEvPT2_Pf_param_0];
	ld.param.u64 	%rd1, [_Z14BlockSumKernelILi80ELi1ELN3cub18CUB_300001_SM_100020BlockReduceAlgorithmE1EfEvPT2_Pf_param_1];
	cvta.to.global.u64 	%rd3, %rd2;
	mov.u32 	%r1, %tid.x;
	mul.wide.u32 	%rd4, %r1, 4;
	add.s64 	%rd5, %rd3, %rd4;
	ld.global.f32 	%f14, [%rd5];
	shl.b32 	%r6, %r1, 2;
	mov.u32 	%r7, _ZZ14BlockSumKernelILi80ELi1ELN3cub18CUB_300001_SM_100020BlockReduceAlgorithmE1EfEvPT2_PfE12temp_storage;
	add.s32 	%r2, %r7, %r6;
	st.shared.f32 	[%r2], %f14;
	bar.sync 	0;
	setp.gt.u32 	%p1, %r1, 26;
	@%p1 bra 	$L__BB6_15;
	shl.b32 	%r8, %r1, 3;
	add.s32 	%r3, %r2, %r8;
	ld.shared.f32 	%f15, [%r3];
	ld.shared.f32 	%f16, [%r3+4];
	add.f32 	%f24, %f15, %f16;
	setp.eq.s32 	%p2, %r1, 26;
	@%p2 bra 	$L__BB6_3;
	ld.shared.f32 	%f17, [%r3+8];
	add.f32 	%f24, %f24, %f17;
$L__BB6_3:
	bar.warp.sync 	134217727;
	// begin inline asm
	mov.u32 %r9, %laneid;
	// end inline asm
	mul.hi.u32 	%r10, %r9, 795364315;
	sub.s32 	%r11, %r9, %r10;
	shr.u32 	%r12, %r11, 1;
	add.s32 	%r13, %r12, %r10;
	shr.u32 	%r14, %r13, 4;
	mul.lo.s32 	%r15, %r14, 27;
	sub.s32 	%r4, %r9, %r15;
	shl.b32 	%r16, %r4, 2;
	add.s32 	%r5, %r7, %r16;
	st.volatile.shared.f32 	[%r5], %f24;
	bar.warp.sync 	134217727;
	setp.gt.u32 	%p3, %r4, 25;
	@%p3 bra 	$L__BB6_5;
	ld.volatile.shared.f32 	%f18, [%r5+4];
	add.f32 	%f24, %f24, %f18;
$L__BB6_5:
	bar.warp.sync 	134217727;
	st.volatile.shared.f32 	[%r5], %f24;
	bar.warp.sync 	134217727;
	setp.gt.u32 	%p4, %r4, 24;
	@%p4 bra 	$L__BB6_7;
	ld.volatile.shared.f32 	%f19, [%r5+8];
	add.f32 	%f24, %f24, %f19;
$L__BB6_7:
	bar.warp.sync 	134217727;
	st.volatile.shared.f32 	[%r5], %f24;
	bar.warp.sync 	134217727;
	setp.gt.u32 	%p5, %r4, 22;
	@%p5 bra 	$L__BB6_9;
	ld.volatile.shared.f32 	%f20, [%r5+16];
	add.f32 	%f24, %f24, %f20;
$L__BB6_9:
	bar.warp.sync 	134217727;
	st.volatile.shared.f32 	[%r5], %f24;
	bar.warp.sync 	134217727;
	setp.gt.u32 	%p6, %r4, 18;
	@%p6 bra 	$L__BB6_11;
	ld.volatile.shared.f32 	%f21, [%r5+32];
	add.f32 	%f24, %f24, %f21;
$L__BB6_11:
	bar.warp.sync 	134217727;
	st.volatile.shared.f32 	[%r5], %f24;
	bar.warp.sync 	134217727;
	setp.gt.u32 	%p7, %r4, 10;
	@%p7 bra 	$L__BB6_13;
	ld.volatile.shared.f32 	%f22, [%r5+64];
	add.f32 	%f24, %f24, %f22;
$L__BB6_13:
	bar.warp.sync 	134217727;
	setp.ne.s32 	%p8, %r1, 0;
	@%p8 bra 	$L__BB6_15;
	cvta.to.global.u64 	%rd6, %rd1;
	st.global.f32 	[%rd6], %f24;
$L__BB6_15:
	ret;

}
	// .globl	_ZN3cub18CUB_300001_SM_10006detail11EmptyKernelIvEEvv
.visible .entry _ZN3cub18CUB_300001_SM_10006detail11EmptyKernelIvEEvv()
{


	ret;

}


// ===== COMPILED SASS (sm_100) =====

	.target	sm_100

	.elftype	@"ET_EXEC"


//--------------------- .note.nv.tkinfo           --------------------------
	.section	.note.nv.tkinfo,"",@"SHT_NOTE"
	.sectionflags	@"SHF_NOTE_NV_TKINFO"
	.tkinfo
        /*0018*/ 	.word	0x00000002
        /*0030*/ 	.string	""
        /*0030*/ 	.string	"ptxas"
        /*0030*/ 	.string	"Cuda compilation tools, release 13.0, V13.0.88"
        /*0030*/ 	.string	"Build cuda_13.0.r13.0/compiler.36424714_0"
        /*0030*/ 	.string	"-arch sm_100 -m 64 "



//--------------------- .note.nv.cuinfo           --------------------------
	.section	.note.nv.cuinfo,"",@"SHT_NOTE"
	.sectionflags	@"SHF_NOTE_NV_CUINFO"
        /*0018*/ 	.short	0x0002
        /*001a*/ 	.short	0x0064
        /*001c*/ 	.short	0x0082
	.zero		2


//--------------------- .nv.info                  --------------------------
	.section	.nv.info,"",@"SHT_CUDA_INFO"
	.align	4


	//----- nvinfo : EIATTR_REGCOUNT
	.align		4
        /*0000*/ 	.byte	0x04, 0x2f
        /*0002*/ 	.short	(.L_42 - .L_41)
	.align		4
.L_41:
        /*0004*/ 	.word	index@(_Z26compute_reductions16N_warpPK6__halfPfi)
        /*0008*/ 	.word	0x0000001e


	//----- nvinfo : EIATTR_FRAME_SIZE
	.align		4
.L_42:
        /*000c*/ 	.byte	0x04, 0x11
        /*000e*/ 	.short	(.L_44 - .L_43)
	.align		4
.L_43:
        /*0010*/ 	.word	index@(_Z26compute_reductions16N_warpPK6__halfPfi)
        /*0014*/ 	.word	0x00000000


	//----- nvinfo : EIATTR_REGCOUNT
	.align		4
.L_44:
        /*0018*/ 	.byte	0x04, 0x2f
        /*001a*/ 	.short	(.L_46 - .L_45)
	.align		4
.L_45:
        /*001c*/ 	.word	index@(_Z27compute_reductions256N_warpPK6__halfPfi)
        /*0020*/ 	.word	0x0000001e


	//----- nvinfo : EIATTR_FRAME_SIZE
	.align		4
.L_46:
        /*0024*/ 	.byte	0x04, 0x11
        /*0026*/ 	.short	(.L_48 - .L_47)
	.align		4
.L_47:
        /*0028*/ 	.word	index@(_Z27compute_reductions256N_warpPK6__halfPfi)
        /*002c*/ 	.word	0x00000000


	//----- nvinfo : EIATTR_REGCOUNT
	.align		4
.L_48:
        /*0030*/ 	.byte	0x04, 0x2f
        /*0032*/ 	.short	(.L_50 - .L_49)
	.align		4
.L_49:
        /*0034*/ 	.word	index@(_Z28compute_reductions256N_blockPK6__halfPfi)
        /*0038*/ 	.word	0x00000020


	//----- nvinfo : EIATTR_FRAME_SIZE
	.align		4
.L_50:
        /*003c*/ 	.byte	0x04, 0x11
        /*003e*/ 	.short	(.L_52 - .L_51)
	.align		4
.L_51:
        /*0040*/ 	.word	index@(_Z28compute_reductions256N_blockPK6__halfPfi)
        /*0044*/ 	.word	0x00000000


	//----- nvinfo : EIATTR_REGCOUNT
	.align		4
.L_52:
        /*0048*/ 	.byte	0x04, 0x2f
        /*004a*/ 	.short	(.L_54 - .L_53)
	.align		4
.L_53:
        /*004c*/ 	.word	index@(_Z32compute_reductions256N_block_optPK6__halfPfi)
        /*0050*/ 	.word	0x00000020


	//----- nvinfo : EIATTR_FRAME_SIZE
	.align		4
.L_54:
        /*0054*/ 	.byte	0x04, 0x11
        /*0056*/ 	.short	(.L_56 - .L_55)
	.align		4
.L_55:
        /*0058*/ 	.word	index@(_Z32compute_reductions256N_block_optPK6__halfPfi)
        /*005c*/ 	.word	0x00000000


	//----- nvinfo : EIATTR_REGCOUNT
	.align		4
.L_56:
        /*0060*/ 	.byte	0x04, 0x2f
        /*0062*/ 	.short	(.L_58 - .L_57)
	.align		4
.L_57:
        /*0064*/ 	.word	index@(_Z8mem_testPK6__half)
        /*0068*/ 	.word	0x00000004


	//----- nvinfo : EIATTR_FRAME_SIZE
	.align		4
.L_58:
        /*006c*/ 	.byte	0x04, 0x11
        /*006e*/ 	.short	(.L_60 - .L_59)
	.align		4
.L_59:
        /*0070*/ 	.word	index@(_Z8mem_testPK6__half)
        /*0074*/ 	.word	0x00000000


	//----- nvinfo : EIATTR_REGCOUNT
	.align		4
.L_60:
        /*0078*/ 	.byte	0x04, 0x2f
        /*007a*/ 	.short	(.L_62 - .L_61)
	.align		4
.L_61:
        /*007c*/ 	.word	index@(_Z27compute_reductions256N_gridILi80EEvP6__halfPfi)
        /*0080*/ 	.word	0x0000001a


	//----- nvinfo : EIATTR_FRAME_SIZE
	.align		4
.L_62:
        /*0084*/ 	.byte	0x04, 0x11
        /*0086*/ 	.short	(.L_64 - .L_63)
	.align		4
.L_63:
        /*0088*/ 	.word	index@(_Z27compute_reductions256N_gridILi80EEvP6__halfPfi)
        /*008c*/ 	.word	0x00000000


	//----- nvinfo : EIATTR_REGCOUNT
	.align		4
.L_64:
        /*0090*/ 	.byte	0x04, 0x2f
        /*0092*/ 	.short	(.L_66 - .L_65)
	.align		4
.L_65:
        /*0094*/ 	.word	index@(_Z14BlockSumKernelILi80ELi1ELN3cub18CUB_300001_SM_100020BlockReduceAlgorithmE1EfEvPT2_Pf)
        /*0098*/ 	.word	0x0000000c


	//----- nvinfo : EIATTR_FRAME_SIZE
	.align		4
.L_66:
        /*009c*/ 	.byte	0x04, 0x11
        /*009e*/ 	.short	(.L_68 - .L_67)
	.align		4
.L_67:
        /*00a0*/ 	.word	index@(_Z14BlockSumKernelILi80ELi1ELN3cub18CUB_300001_SM_100020BlockReduceAlgorithmE1EfEvPT2_Pf)
        /*00a4*/ 	.word	0x00000000


	//----- nvinfo : EIATTR_REGCOUNT
	.align		4
.L_68:
        /*00a8*/ 	.byte	0x04, 0x2f
        /*00aa*/ 	.short	(.L_70 - .L_69)
	.align		4
.L_69:
        /*00ac*/ 	.word	index@(_ZN3cub18CUB_300001_SM_10006detail11EmptyKernelIvEEvv)
        /*00b0*/ 	.word	0x00000004


	//----- nvinfo : EIATTR_FRAME_SIZE
	.align		4
.L_70:
        /*00b4*/ 	.byte	0x04, 0x11
        /*00b6*/ 	.short	(.L_72 - .L_71)
	.align		4
.L_71:
        /*00b8*/ 	.word	index@(_ZN3cub18CUB_300001_SM_10006detail11EmptyKernelIvEEvv)
        /*00bc*/ 	.word	0x00000000


	//----- nvinfo : EIATTR_MIN_STACK_SIZE
	.align		4
.L_72:
        /*00c0*/ 	.byte	0x04, 0x12
        /*00c2*/ 	.short	(.L_74 - .L_73)
	.align		4
.L_73:
        /*00c4*/ 	.word	index@(_ZN3cub18CUB_300001_SM_10006detail11EmptyKernelIvEEvv)
        /*00c8*/ 	.word	0x00000000


	//----- nvinfo : EIATTR_MIN_STACK_SIZE
	.align		4
.L_74:
        /*00cc*/ 	.byte	0x04, 0x12
        /*00ce*/ 	.short	(.L_76 - .L_75)
	.align		4
.L_75:
        /*00d0*/ 	.word	index@(_Z14BlockSumKernelILi80ELi1ELN3cub18CUB_300001_SM_100020BlockReduceAlgorithmE1EfEvPT2_Pf)
        /*00d4*/ 	.word	0x00000000


	//----- nvinfo : EIATTR_MIN_STACK_SIZE
	.align		4
.L_76:
        /*00d8*/ 	.byte	0x04, 0x12
        /*00da*/ 	.short	(.L_78 - .L_77)
	.align		4
.L_77:
        /*00dc*/ 	.word	index@(_Z27compute_reductions256N_gridILi80EEvP6__halfPfi)
        /*00e0*/ 	.word	0x00000000


	//----- nvinfo : EIATTR_MIN_STACK_SIZE
	.align		4
.L_78:
        /*00e4*/ 	.byte	0x04, 0x12
        /*00e6*/ 	.short	(.L_80 - .L_79)
	.align		4
.L_79:
        /*00e8*/ 	.word	index@(_Z8mem_testPK6__half)
        /*00ec*/ 	.word	0x00000000


	//----- nvinfo : EIATTR_MIN_STACK_SIZE
	.align		4
.L_80:
        /*00f0*/ 	.byte	0x04, 0x12
        /*00f2*/ 	.short	(.L_82 - .L_81)
	.align		4
.L_81:
        /*00f4*/ 	.word	index@(_Z32compute_reductions256N_block_optPK6__halfPfi)
        /*00f8*/ 	.word	0x00000000


	//----- nvinfo : EIATTR_MIN_STACK_SIZE
	.align		4
.L_82:
        /*00fc*/ 	.byte	0x04, 0x12
        /*00fe*/ 	.short	(.L_84 - .L_83)
	.align		4
.L_83:
        /*0100*/ 	.word	index@(_Z28compute_reductions256N_blockPK6__halfPfi)
        /*0104*/ 	.word	0x00000000


	//----- nvinfo : EIATTR_MIN_STACK_SIZE
	.align		4
.L_84:
        /*0108*/ 	.byte	0x04, 0x12
        /*010a*/ 	.short	(.L_86 - .L_85)
	.align		4
.L_85:
        /*010c*/ 	.word	index@(_Z27compute_reductions256N_warpPK6__halfPfi)
        /*0110*/ 	.word	0x00000000


	//----- nvinfo : EIATTR_MIN_STACK_SIZE
	.align		4
.L_86:
        /*0114*/ 	.byte	0x04, 0x12
        /*0116*/ 	.short	(.L_88 - .L_87)
	.align		4
.L_87:
        /*0118*/ 	.word	index@(_Z26compute_reductions16N_warpPK6__halfPfi)
        /*011c*/ 	.word	0x00000000
.L_88:


//--------------------- .nv.compat                --------------------------
	.section	.nv.compat,"",@"SHT_CUDA_COMPAT_INFO"
	.align	4
        /*0000*/ 	.byte	0x02, 0x09, 0x00, 0x00, 0x02, 0x02, 0x01, 0x00, 0x02, 0x05, 0x05, 0x00, 0x03, 0x07, 0x01, 0x01
        /*0010*/ 	.byte	0x02, 0x03, 0x00, 0x00, 0x02, 0x06, 0x01, 0x00, 0x04, 0x0b, 0x08, 0x00, 0x09, 0x00, 0x00, 0x00
        /*0020*/ 	.byte	0x00, 0x00, 0x00, 0x00


//--------------------- .nv.info._ZN3cub18CUB_300001_SM_10006detail11EmptyKernelIvEEvv --------------------------
	.section	.nv.info._ZN3cub18CUB_300001_SM_10006detail11EmptyKernelIvEEvv,"",@"SHT_CUDA_INFO"
	.sectionflags	@""
	.align	4


	//----- nvinfo : EIATTR_CUDA_API_VERSION
	.align		4
        /*0000*/ 	.byte	0x04, 0x37
        /*0002*/ 	.short	(.L_90 - .L_89)
.L_89:
        /*0004*/ 	.word	0x00000082


	//----- nvinfo : EIATTR_SPARSE_MMA_MASK
	.align		4
.L_90:
        /*0008*/ 	.byte	0x03, 0x50
        /*000a*/ 	.short	0x0000


	//----- nvinfo : EIATTR_MAXREG_COUNT
	.align		4
        /*000c*/ 	.byte	0x03, 0x1b
        /*000e*/ 	.short	0x00ff


	//----- nvinfo : EIATTR_MERCURY_ISA_VERSION
	.align		4
        /*0010*/ 	.byte	0x03, 0x5f
        /*0012*/ 	.short	0x0101


	//----- nvinfo : EIATTR_VRC_CTA_INIT_COUNT
	.align		4
        /*0014*/ 	.byte	0x02, 0x4a
	.zero		1
	.zero		1


	//----- nvinfo : EIATTR_EXIT_INSTR_OFFSETS
	.align		4
        /*0018*/ 	.byte	0x04, 0x1c
        /*001a*/ 	.short	(.L_92 - .L_91)


	//   ....[0]....
.L_91:
        /*001c*/ 	.word	0x00000010


	//----- nvinfo : EIATTR_SW_WAR
	.align		4
.L_92:
        /*0020*/ 	.byte	0x04, 0x36
        /*0022*/ 	.short	(.L_94 - .L_93)
.L_93:
        /*0024*/ 	.word	0x00000008
.L_94:


//--------------------- .nv.info._Z14BlockSumKernelILi80ELi1ELN3cub18CUB_300001_SM_100020BlockReduceAlgorithmE1EfEvPT2_Pf --------------------------
	.section	.nv.info._Z14BlockSumKernelILi80ELi1ELN3cub18CUB_300001_SM_100020BlockReduceAlgorithmE1EfEvPT2_Pf,"",@"SHT_CUDA_INFO"
	.sectionflags	@""
	.align	4


	//----- nvinfo : EIATTR_CUDA_API_VERSION
	.align		4
        /*0000*/ 	.byte	0x04, 0x37
        /*0002*/ 	.short	(.L_96 - .L_95)
.L_95:
        /*0004*/ 	.word	0x00000082


	//----- nvinfo : EIATTR_KPARAM_INFO
	.align		4
.L_96:
        /*0008*/ 	.byte	0x04, 0x17
        /*000a*/ 	.short	(.L_98 - .L_97)
.L_97:
        /*000c*/ 	.word	0x00000000
        /*0010*/ 	.short	0x0001
        /*0012*/ 	.short	0x0008
        /*0014*/ 	.byte	0x00, 0xf5, 0x21, 0x00


	//----- nvinfo : EIATTR_KPARAM_INFO
	.align		4
.L_98:
        /*0018*/ 	.byte	0x04, 0x17
        /*001a*/ 	.short	(.L_100 - .L_99)
.L_99:
        /*001c*/ 	.word	0x00000000
        /*0020*/ 	.short	0x0000
        /*0022*/ 	.short	0x0000
        /*0024*/ 	.byte	0x00, 0xf5, 0x21, 0x00


	//----- nvinfo : EIATTR_SPARSE_MMA_MASK
	.align		4
.L_100:
        /*0028*/ 	.byte	0x03, 0x50
        /*002a*/ 	.short	0x0000


	//----- nvinfo : EIATTR_MAXREG_COUNT
	.align		4
        /*002c*/ 	.byte	0x03, 0x1b
        /*002e*/ 	.short	0x00ff


	//----- nvinfo : EIATTR_NUM_BARRIERS
	.align		4
        /*0030*/ 	.byte	0x02, 0x4c
        /*0032*/ 	.byte	0x01
	.zero		1


	//----- nvinfo : EIATTR_MERCURY_ISA_VERSION
	.align		4
        /*0034*/ 	.byte	0x03, 0x5f
        /*0036*/ 	.short	0x0101


	//----- nvinfo : EIATTR_COOP_GROUP_MASK_REGIDS
	.align		4
        /*0038*/ 	.byte	0x04, 0x29
        /*003a*/ 	.short	(.L_102 - .L_101)


	//   ....[0]....
.L_101:
        /*003c*/ 	.word	0x05000003


	//   ....[1]....
        /*0040*/ 	.word	0x05000003


	//   ....[2]....
        /*0044*/ 	.word	0x05000003


	//   ....[3]....
        /*0048*/ 	.word	0x05000003


	//   ....[4]....
        /*004c*/ 	.word	0x05000003


	//   ....[5]....
        /*0050*/ 	.word	0x05000003


	//   ....[6]....
        /*0054*/ 	.word	0x05000003


	//   ....[7]....
        /*0058*/ 	.word	0x05000003


	//   ....[8]....
        /*005c*/ 	.word	0x05000003


	//   ....[9]....
        /*0060*/ 	.word	0x05000003


	//   ....[10]....
        /*0064*/ 	.word	0x05000003


	//----- nvinfo : EIATTR_COOP_GROUP_INSTR_OFFSETS
	.align		4
.L_102:
        /*0068*/ 	.byte	0x04, 0x28
        /*006a*/ 	.short	(.L_104 - .L_103)


	//   ....[0]....
.L_103:
        /*006c*/ 	.word	0x000001e0


	//   ....[1]....
        /*0070*/ 	.word	0x00000200


	//   ....[2]....
        /*0074*/ 	.word	0x00000240


	//   ....[3]....
        /*0078*/ 	.word	0x00000260


	//   ....[4]....
        /*007c*/ 	.word	0x000002a0


	//   ....[5]....
        /*0080*/ 	.word	0x000002c0


	//   ....[6]....
        /*0084*/ 	.word	0x00000300


	//   ....[7]....
        /*0088*/ 	.word	0x00000320


	//   ....[8]....
        /*008c*/ 	.word	0x00000370


	//   ....[9]....
        /*0090*/ 	.word	0x00000390


	//   ....[10]....
        /*0094*/ 	.word	0x000003b0


	//----- nvinfo : EIATTR_VRC_CTA_INIT_COUNT
	.align		4
.L_104:
        /*0098*/ 	.byte	0x02, 0x4a
	.zero		1
	.zero		1


	//----- nvinfo : EIATTR_EXIT_INSTR_OFFSETS
	.align		4
        /*009c*/ 	.byte	0x04, 0x1c
        /*009e*/ 	.short	(.L_106 - .L_105)


	//   ....[0]....
.L_105:
        /*00a0*/ 	.word	0x000000d0


	//   ....[1]....
        /*00a4*/ 	.word	0x000003c0


	//   ....[2]....
        /*00a8*/ 	.word	0x00000400


	//----- nvinfo : EIATTR_CBANK_PARAM_SIZE
	.align		4
.L_106:
        /*00ac*/ 	.byte	0x03, 0x19
        /*00ae*/ 	.short	0x0010


	//----- nvinfo : EIATTR_PARAM_CBANK
	.align		4
        /*00b0*/ 	.byte	0x04, 0x0a
        /*00b2*/ 	.short	(.L_108 - .L_107)
	.align		4
.L_107:
        /*00b4*/ 	.word	index@(.nv.constant0._Z14BlockSumKernelILi80ELi1ELN3cub18CUB_300001_SM_100020BlockReduceAlgorithmE1EfEvPT2_Pf)
        /*00b8*/ 	.short	0x0380
        /*00ba*/ 	.short	0x0010


	//----- nvinfo : EIATTR_SW_WAR
	.align		4
.L_108:
        /*00bc*/ 	.byte	0x04, 0x36
        /*00be*/ 	.short	(.L_110 - .L_109)
.L_109:
        /*00c0*/ 	.word	0x00000008
.L_110:


//--------------------- .nv.info._Z27compute_reductions256N_gridILi80EEvP6__halfPfi --------------------------
	.section	.nv.info._Z27compute_reductions256N_gridILi80EEvP6__halfPfi,"",@"SHT_CUDA_INFO"
	.sectionflags	@""
	.align	4


	//----- nvinfo : EIATTR_CUDA_API_VERSION
	.align		4
        /*0000*/ 	.byte	0x04, 0x37
        /*0002*/ 	.short	(.L_112 - .L_111)
.L_111:
        /*0004*/ 	.word	0x00000082


	//----- nvinfo : EIATTR_KPARAM_INFO
	.align		4
.L_112:
        /*0008*/ 	.byte	0x04, 0x17
        /*000a*/ 	.short	(.L_114 - .L_113)
.L_113:
        /*000c*/ 	.word	0x00000000
        /*0010*/ 	.short	0x0002
        /*0012*/ 	.short	0x0010
        /*0014*/ 	.byte	0x00, 0xf0, 0x11, 0x00


	//----- nvinfo : EIATTR_KPARAM_INFO
	.align		4
.L_114:
        /*0018*/ 	.byte	0x04, 0x17
        /*001a*/ 	.short	(.L_116 - .L_115)
.L_115:
        /*001c*/ 	.word	0x00000000
        /*0020*/ 	.short	0x0001
        /*0022*/ 	.short	0x0008
        /*0024*/ 	.byte	0x00, 0xf5, 0x21, 0x00


	//----- nvinfo : EIATTR_KPARAM_INFO
	.align		4
.L_116:
        /*0028*/ 	.byte	0x04, 0x17
        /*002a*/ 	.short	(.L_118 - .L_117)
.L_117:
        /*002c*/ 	.word	0x00000000
        /*0030*/ 	.short	0x0000
        /*0032*/ 	.short	0x0000
        /*0034*/ 	.byte	0x00, 0xf5, 0x21, 0x00


	//----- nvinfo : EIATTR_SPARSE_MMA_MASK
	.align		4
.L_118:
        /*0038*/ 	.byte	0x03, 0x50
        /*003a*/ 	.short	0x0000


	//----- nvinfo : EIATTR_WMMA_USED
	.align		4
        /*003c*/ 	.byte	0x01, 0x2b
	.zero		2


	//----- nvinfo : EIATTR_MAXREG_COUNT
	.align		4
        /*0040*/ 	.byte	0x03, 0x1b
        /*0042*/ 	.short	0x00ff


	//----- nvinfo : EIATTR_NUM_BARRIERS
	.align		4
        /*0044*/ 	.byte	0x02, 0x4c
        /*0046*/ 	.byte	0x01
	.zero		1


	//----- nvinfo : EIATTR_MERCURY_ISA_VERSION
	.align		4
        /*0048*/ 	.byte	0x03, 0x5f
        /*004a*/ 	.short	0x0101


	//----- nvinfo : EIATTR_COOP_GROUP_MASK_REGIDS
	.align		4
        /*004c*/ 	.byte	0x04, 0x29
        /*004e*/ 	.short	(.L_120 - .L_119)


	//   ....[0]....
.L_119:
        /*0050*/ 	.word	0xffffffff


	//   ....[1]....
        /*0054*/ 	.word	0xffffffff


	//   ....[2]....
        /*0058*/ 	.word	0xffffffff


	//   ....[3]....
        /*005c*/ 	.word	0xffffffff


	//----- nvinfo : EIATTR_COOP_GROUP_INSTR_OFFSETS
	.align		4
.L_120:
        /*0060*/ 	.byte	0x04, 0x28
        /*0062*/ 	.short	(.L_122 - .L_121)


	//   ....[0]....
.L_121:
        /*0064*/ 	.word	0x00000590


	//   ....[1]....
        /*0068*/ 	.word	0x000005b0


	//   ....[2]....
        /*006c*/ 	.word	0x000005d0


	//   ....[3]....
        /*0070*/ 	.word	0x000005f0


	//----- nvinfo : EIATTR_VRC_CTA_INIT_COUNT
	.align		4
.L_122:
        /*0074*/ 	.byte	0x02, 0x4a
	.zero		1
	.zero		1


	//----- nvinfo : EIATTR_EXIT_INSTR_OFFSETS
	.align		4
        /*0078*/ 	.byte	0x04, 0x1c
        /*007a*/ 	.short	(.L_124 - .L_123)


	//   ....[0]....
.L_123:
        /*007c*/ 	.word	0x000003d0


	//   ....[1]....
        /*0080*/ 	.word	0x00000600


	//   ....[2]....
        /*0084*/ 	.word	0x00000650


	//----- nvinfo : EIATTR_CRS_STACK_SIZE
	.align		4
.L_124:
        /*0088*/ 	.byte	0x04, 0x1e
        /*008a*/ 	.short	(.L_126 - .L_125)
.L_125:
        /*008c*/ 	.word	0x00000000


	//----- nvinfo : EIATTR_CBANK_PARAM_SIZE
	.align		4
.L_126:
        /*0090*/ 	.byte	0x03, 0x19
        /*0092*/ 	.short	0x0014


	//----- nvinfo : EIATTR_PARAM_CBANK
	.align		4
        /*0094*/ 	.byte	0x04, 0x0a
        /*0096*/ 	.short	(.L_128 - .L_127)
	.align		4
.L_127:
        /*0098*/ 	.word	index@(.nv.constant0._Z27compute_reductions256N_gridILi80EEvP6__halfPfi)
        /*009c*/ 	.short	0x0380
        /*009e*/ 	.short	0x0014


	//----- nvinfo : EIATTR_SW_WAR
	.align		4
.L_128:
        /*00a0*/ 	.byte	0x04, 0x36
        /*00a2*/ 	.short	(.L_130 - .L_129)
.L_129:
        /*00a4*/ 	.word	0x00000008
.L_130:


//--------------------- .nv.info._Z8mem_testPK6__half --------------------------
	.section	.nv.info._Z8mem_testPK6__half,"",@"SHT_CUDA_INFO"
	.sectionflags	@""
	.align	4


	//----- nvinfo : EIATTR_CUDA_API_VERSION
	.align		4
        /*0000*/ 	.byte	0x04, 0x37
        /*0002*/ 	.short	(.L_132 - .L_131)
.L_131:
        /*0004*/ 	.word	0x00000082


	//----- nvinfo : EIATTR_KPARAM_INFO
	.align		4
.L_132:
        /*0008*/ 	.byte	0x04, 0x17
        /*000a*/ 	.short	(.L_134 - .L_133)
.L_133:
        /*000c*/ 	.word	0x00000000
        /*0010*/ 	.short	0x0000
        /*0012*/ 	.short	0x0000
        /*0014*/ 	.byte	0x00, 0xf5, 0x21, 0x00


	//----- nvinfo : EIATTR_SPARSE_MMA_MASK
	.align		4
.L_134:
        /*0018*/ 	.byte	0x03, 0x50
        /*001a*/ 	.short	0x0000


	//----- nvinfo : EIATTR_MAXREG_COUNT
	.align		4
        /*001c*/ 	.byte	0x03, 0x1b
        /*001e*/ 	.short	0x00ff


	//----- nvinfo : EIATTR_MERCURY_ISA_VERSION
	.align		4
        /*0020*/ 	.byte	0x03, 0x5f
        /*0022*/ 	.short	0x0101


	//----- nvinfo : EIATTR_VRC_CTA_INIT_COUNT
	.align		4
        /*0024*/ 	.byte	0x02, 0x4a
	.zero		1
	.zero		1


	//----- nvinfo : EIATTR_EXIT_INSTR_OFFSETS
	.align		4
        /*0028*/ 	.byte	0x04, 0x1c
        /*002a*/ 	.short	(.L_136 - .L_135)


	//   ....[0]....
.L_135:
        /*002c*/ 	.word	0x00000010


	//----- nvinfo : EIATTR_CBANK_PARAM_SIZE
	.align		4
.L_136:
        /*0030*/ 	.byte	0x03, 0x19
        /*0032*/ 	.short	0x0008


	//----- nvinfo : EIATTR_PARAM_CBANK
	.align		4
        /*0034*/ 	.byte	0x04, 0x0a
        /*0036*/ 	.short	(.L_138 - .L_137)
	.align		4
.L_137:
        /*0038*/ 	.word	index@(.nv.constant0._Z8mem_testPK6__half)
        /*003c*/ 	.short	0x0380
        /*003e*/ 	.short	0x0008


	//----- nvinfo : EIATTR_SW_WAR
	.align		4
.L_138:
        /*0040*/ 	.byte	0x04, 0x36
        /*0042*/ 	.short	(.L_140 - .L_139)
.L_139:
        /*0044*/ 	.word	0x00000008
.L_140:


//--------------------- .nv.info._Z32compute_reductions256N_block_optPK6__halfPfi --------------------------
	.section	.nv.info._Z32compute_reductions256N_block_optPK6__halfPfi,"",@"SHT_CUDA_INFO"
	.sectionflags	@""
	.align	4


	//----- nvinfo : EIATTR_CUDA_API_VERSION
	.align		4
        /*0000*/ 	.byte	0x04, 0x37
        /*0002*/ 	.short	(.L_142 - .L_141)
.L_141:
        /*0004*/ 	.word	0x00000082


	//----- nvinfo : EIATTR_KPARAM_INFO
	.align		4
.L_142:
        /*0008*/ 	.byte	0x04, 0x17
        /*000a*/ 	.short	(.L_144 - .L_143)
.L_143:
        /*000c*/ 	.word	0x00000000
        /*0010*/ 	.short	0x0002
        /*0012*/ 	.short	0x0010
        /*0014*/ 	.byte	0x00, 0xf0, 0x11, 0x00


	//----- nvinfo : EIATTR_KPARAM_INFO
	.align		4
.L_144:
        /*0018*/ 	.byte	0x04, 0x17
        /*001a*/ 	.short	(.L_146 - .L_145)
.L_145:
        /*001c*/ 	.word	0x00000000
        /*0020*/ 	.short	0x0001
        /*0022*/ 	.short	0x0008
        /*0024*/ 	.byte	0x00, 0xf5, 0x21, 0x00


	//----- nvinfo : EIATTR_KPARAM_INFO
	.align		4
.L_146:
        /*0028*/ 	.byte	0x04, 0x17
        /*002a*/ 	.short	(.L_148 - .L_147)
.L_147:
        /*002c*/ 	.word	0x00000000
        /*0030*/ 	.short	0x0000
        /*0032*/ 	.short	0x0000
        /*0034*/ 	.byte	0x00, 0xf5, 0x21, 0x00


	//----- nvinfo : EIATTR_SPARSE_MMA_MASK
	.align		4
.L_148:
        /*0038*/ 	.byte	0x03, 0x50
        /*003a*/ 	.short	0x0000


	//----- nvinfo : EIATTR_WMMA_USED
	.align		4
        /*003c*/ 	.byte	0x01, 0x2b
	.zero		2


	//----- nvinfo : EIATTR_MAXREG_COUNT
	.align		4
        /*0040*/ 	.byte	0x03, 0x1b
        /*0042*/ 	.short	0x00ff


	//----- nvinfo : EIATTR_NUM_BARRIERS
	.align		4
        /*0044*/ 	.byte	0x02, 0x4c
        /*0046*/ 	.byte	0x01
	.zero		1


	//----- nvinfo : EIATTR_MERCURY_ISA_VERSION
	.align		4
        /*0048*/ 	.byte	0x03, 0x5f
        /*004a*/ 	.short	0x0101


	//----- nvinfo : EIATTR_COOP_GROUP_MASK_REGIDS
	.align		4
        /*004c*/ 	.byte	0x04, 0x29
        /*004e*/ 	.short	(.L_150 - .L_149)


	//   ....[0]....
.L_149:
        /*0050*/ 	.word	0xffffffff


	//   ....[1]....
        /*0054*/ 	.word	0xffffffff


	//   ....[2]....
        /*0058*/ 	.word	0xffffffff


	//   ....[3]....
        /*005c*/ 	.word	0xffffffff


	//----- nvinfo : EIATTR_COOP_GROUP_INSTR_OFFSETS
	.align		4
.L_150:
        /*0060*/ 	.byte	0x04, 0x28
        /*0062*/ 	.short	(.L_152 - .L_151)


	//   ....[0]....
.L_151:
        /*0064*/ 	.word	0x00000b20


	//   ....[1]....
        /*0068*/ 	.word	0x00000b40


	//   ....[2]....
        /*006c*/ 	.word	0x00000b60


	//   ....[3]....
        /*0070*/ 	.word	0x00000b80


	//----- nvinfo : EIATTR_VRC_CTA_INIT_COUNT
	.align		4
.L_152:
        /*0074*/ 	.byte	0x02, 0x4a
	.zero		1
	.zero		1


	//----- nvinfo : EIATTR_EXIT_INSTR_OFFSETS
	.align		4
        /*0078*/ 	.byte	0x04, 0x1c
        /*007a*/ 	.short	(.L_154 - .L_153)


	//   ....[0]....
.L_153:
        /*007c*/ 	.word	0x00000960


	//   ....[1]....
        /*0080*/ 	.word	0x00000b90


	//   ....[2]....
        /*0084*/ 	.word	0x00000bd0


	//----- nvinfo : EIATTR_CRS_STACK_SIZE
	.align		4
.L_154:
        /*0088*/ 	.byte	0x04, 0x1e
        /*008a*/ 	.short	(.L_156 - .L_155)
.L_155:
        /*008c*/ 	.word	0x00000000


	//----- nvinfo : EIATTR_CBANK_PARAM_SIZE
	.align		4
.L_156:
        /*0090*/ 	.byte	0x03, 0x19
        /*0092*/ 	.short	0x0014


	//----- nvinfo : EIATTR_PARAM_CBANK
	.align		4
        /*0094*/ 	.byte	0x04, 0x0a
        /*0096*/ 	.short	(.L_158 - .L_157)
	.align		4
.L_157:
        /*0098*/ 	.word	index@(.nv.constant0._Z32compute_reductions256N_block_optPK6__halfPfi)
        /*009c*/ 	.short	0x0380
        /*009e*/ 	.short	0x0014


	//----- nvinfo : EIATTR_SW_WAR
	.align		4
.L_158:
        /*00a0*/ 	.byte	0x04, 0x36
        /*00a2*/ 	.short	(.L_160 - .L_159)
.L_159:
        /*00a4*/ 	.word	0x00000008
.L_160:


//--------------------- .nv.info._Z28compute_reductions256N_blockPK6__halfPfi --------------------------
	.section	.nv.info._Z28compute_reductions256N_blockPK6__halfPfi,"",@"SHT_CUDA_INFO"
	.sectionflags	@""
	.align	4


	//----- nvinfo : EIATTR_CUDA_API_VERSION
	.align		4
        /*0000*/ 	.byte	0x04, 0x37
        /*0002*/ 	.short	(.L_162 - .L_161)
.L_161:
        /*0004*/ 	.word	0x00000082


	//----- nvinfo : EIATTR_KPARAM_INFO
	.align		4
.L_162:
        /*0008*/ 	.byte	0x04, 0x17
        /*000a*/ 	.short	(.L_164 - .L_163)
.L_163:
        /*000c*/ 	.word	0x00000000
        /*0010*/ 	.short	0x0002
        /*0012*/ 	.short	0x0010
        /*0014*/ 	.byte	0x00, 0xf0, 0x11, 0x00


	//----- nvinfo : EIATTR_KPARAM_INFO
	.align		4
.L_164:
        /*0018*/ 	.byte	0x04, 0x17
        /*001a*/ 	.short	(.L_166 - .L_165)
.L_165:
        /*001c*/ 	.word	0x00000000
        /*0020*/ 	.short	0x0001
        /*0022*/ 	.short	0x0008
        /*0024*/ 	.byte	0x00, 0xf5, 0x21, 0x00


	//----- nvinfo : EIATTR_KPARAM_INFO
	.align		4
.L_166:
        /*0028*/ 	.byte	0x04, 0x17
        /*002a*/ 	.short	(.L_168 - .L_167)
.L_167:
        /*002c*/ 	.word	0x00000000
        /*0030*/ 	.short	0x0000
        /*0032*/ 	.short	0x0000
        /*0034*/ 	.byte	0x00, 0xf5, 0x21, 0x00


	//----- nvinfo : EIATTR_SPARSE_MMA_MASK
	.align		4
.L_168:
        /*0038*/ 	.byte	0x03, 0x50
        /*003a*/ 	.short	0x0000


	//----- nvinfo : EIATTR_WMMA_USED
	.align		4
        /*003c*/ 	.byte	0x01, 0x2b
	.zero		2


	//----- nvinfo : EIATTR_MAXREG_COUNT
	.align		4
        /*0040*/ 	.byte	0x03, 0x1b
        /*0042*/ 	.short	0x00ff


	//----- nvinfo : EIATTR_NUM_BARRIERS
	.align		4
        /*0044*/ 	.byte	0x02, 0x4c
        /*0046*/ 	.byte	0x01
	.zero		1


	//----- nvinfo : EIATTR_MERCURY_ISA_VERSION
	.align		4
        /*0048*/ 	.byte	0x03, 0x5f
        /*004a*/ 	.short	0x0101


	//----- nvinfo : EIATTR_COOP_GROUP_MASK_REGIDS
	.align		4
        /*004c*/ 	.byte	0x04, 0x29
        /*004e*/ 	.short	(.L_170 - .L_169)


	//   ....[0]....
.L_169:
        /*0050*/ 	.word	0xffffffff


	//   ....[1]....
        /*0054*/ 	.word	0xffffffff


	//   ....[2]....
        /*0058*/ 	.word	0xffffffff


	//   ....[3]....
        /*005c*/ 	.word	0xffffffff


	//----- nvinfo : EIATTR_COOP_GROUP_INSTR_OFFSETS
	.align		4
.L_170:
        /*0060*/ 	.byte	0x04, 0x28
        /*0062*/ 	.short	(.L_172 - .L_171)


	//   ....[0]....
.L_171:
        /*0064*/ 	.word	0x00000a80


	//   ....[1]....
        /*0068*/ 	.word	0x00000aa0


	//   ....[2]....
        /*006c*/ 	.word	0x00000ac0


	//   ....[3]....
        /*0070*/ 	.word	0x00000ae0


	//----- nvinfo : EIATTR_VRC_CTA_INIT_COUNT
	.align		4
.L_172:
        /*0074*/ 	.byte	0x02, 0x4a
	.zero		1
	.zero		1


	//----- nvinfo : EIATTR_EXIT_INSTR_OFFSETS
	.align		4
        /*0078*/ 	.byte	0x04, 0x1c
        /*007a*/ 	.short	(.L_174 - .L_173)


	//   ....[0]....
.L_173:
        /*007c*/ 	.word	0x00000a40


	//   ....[1]....
        /*0080*/ 	.word	0x00000af0


	//   ....[2]....
        /*0084*/ 	.word	0x00000b30


	//----- nvinfo : EIATTR_CRS_STACK_SIZE
	.align		4
.L_174:
        /*0088*/ 	.byte	0x04, 0x1e
        /*008a*/ 	.short	(.L_176 - .L_175)
.L_175:
        /*008c*/ 	.word	0x00000000


	//----- nvinfo : EIATTR_CBANK_PARAM_SIZE
	.align		4
.L_176:
        /*0090*/ 	.byte	0x03, 0x19
        /*0092*/ 	.short	0x0014


	//----- nvinfo : EIATTR_PARAM_CBANK
	.align		4
        /*0094*/ 	.byte	0x04, 0x0a
        /*0096*/ 	.short	(.L_178 - .L_177)
	.align		4
.L_177:
        /*0098*/ 	.word	index@(.nv.constant0._Z28compute_reductions256N_blockPK6__halfPfi)
        /*009c*/ 	.short	0x0380
        /*009e*/ 	.short	0x0014


	//----- nvinfo : EIATTR_SW_WAR
	.align		4
.L_178:
        /*00a0*/ 	.byte	0x04, 0x36
        /*00a2*/ 	.short	(.L_180 - .L_179)
.L_179:
        /*00a4*/ 	.word	0x00000008
.L_180:


//--------------------- .nv.info._Z27compute_reductions256N_warpPK6__halfPfi --------------------------
	.section	.nv.info._Z27compute_reductions256N_warpPK6__halfPfi,"",@"SHT_CUDA_INFO"
	.sectionflags	@""
	.align	4


	//----- nvinfo : EIATTR_CUDA_API_VERSION
	.align		4
        /*0000*/ 	.byte	0x04, 0x37
        /*0002*/ 	.short	(.L_182 - .L_181)
.L_181:
        /*0004*/ 	.word	0x00000082


	//----- nvinfo : EIATTR_KPARAM_INFO
	.align		4
.L_182:
        /*0008*/ 	.byte	0x04, 0x17
        /*000a*/ 	.short	(.L_184 - .L_183)
.L_183:
        /*000c*/ 	.word	0x00000000
        /*0010*/ 	.short	0x0002
        /*0012*/ 	.short	0x0010
        /*0014*/ 	.byte	0x00, 0xf0, 0x11, 0x00


	//----- nvinfo : EIATTR_KPARAM_INFO
	.align		4
.L_184:
        /*0018*/ 	.byte	0x04, 0x17
        /*001a*/ 	.short	(.L_186 - .L_185)
.L_185:
        /*001c*/ 	.word	0x00000000
        /*0020*/ 	.short	0x0001
        /*0022*/ 	.short	0x0008
        /*0024*/ 	.byte	0x00, 0xf5, 0x21, 0x00


	//----- nvinfo : EIATTR_KPARAM_INFO
	.align		4
.L_186:
        /*0028*/ 	.byte	0x04, 0x17
        /*002a*/ 	.short	(.L_188 - .L_187)
.L_187:
        /*002c*/ 	.word	0x00000000
        /*0030*/ 	.short	0x0000
        /*0032*/ 	.short	0x0000
        /*0034*/ 	.byte	0x00, 0xf5, 0x21, 0x00


	//----- nvinfo : EIATTR_SPARSE_MMA_MASK
	.align		4
.L_188:
        /*0038*/ 	.byte	0x03, 0x50
        /*003a*/ 	.short	0x0000


	//----- nvinfo : EIATTR_WMMA_USED
	.align		4
        /*003c*/ 	.byte	0x01, 0x2b
	.zero		2


	//----- nvinfo : EIATTR_MAXREG_COUNT
	.align		4
        /*0040*/ 	.byte	0x03, 0x1b
        /*0042*/ 	.short	0x00ff


	//----- nvinfo : EIATTR_NUM_BARRIERS
	.align		4
        /*0044*/ 	.byte	0x02, 0x4c
        /*0046*/ 	.byte	0x01
	.zero		1


	//----- nvinfo : EIATTR_MERCURY_ISA_VERSION
	.align		4
        /*0048*/ 	.byte	0x03, 0x5f
        /*004a*/ 	.short	0x0101


	//----- nvinfo : EIATTR_VRC_CTA_INIT_COUNT
	.align		4
        /*004c*/ 	.byte	0x02, 0x4a
	.zero		1
	.zero		1


	//----- nvinfo : EIATTR_EXIT_INSTR_OFFSETS
	.align		4
        /*0050*/ 	.byte	0x04, 0x1c
        /*0052*/ 	.short	(.L_190 - .L_189)


	//   ....[0]....
.L_189:
        /*0054*/ 	.word	0x00000030


	//   ....[1]....
        /*0058*/ 	.word	0x000007a0


	//   ....[2]....
        /*005c*/ 	.word	0x000007d0


	//----- nvinfo : EIATTR_CBANK_PARAM_SIZE
	.align		4
.L_190:
        /*0060*/ 	.byte	0x03, 0x19
        /*0062*/ 	.short	0x0014


	//----- nvinfo : EIATTR_PARAM_CBANK
	.align		4
        /*0064*/ 	.byte	0x04, 0x0a
        /*0066*/ 	.short	(.L_192 - .L_191)
	.align		4
.L_191:
        /*0068*/ 	.word	index@(.nv.constant0._Z27compute_reductions256N_warpPK6__halfPfi)
        /*006c*/ 	.short	0x0380
        /*006e*/ 	.short	0x0014


	//----- nvinfo : EIATTR_SW_WAR
	.align		4
.L_192:
        /*0070*/ 	.byte	0x04, 0x36
        /*0072*/ 	.short	(.L_194 - .L_193)
.L_193:
        /*0074*/ 	.word	0x00000008
.L_194:


//--------------------- .nv.info._Z26compute_reductions16N_warpPK6__halfPfi --------------------------
	.section	.nv.info._Z26compute_reductions16N_warpPK6__halfPfi,"",@"SHT_CUDA_INFO"
	.sectionflags	@""
	.align	4


	//----- nvinfo : EIATTR_CUDA_API_VERSION
	.align		4
        /*0000*/ 	.byte	0x04, 0x37
        /*0002*/ 	.short	(.L_196 - .L_195)
.L_195:
        /*0004*/ 	.word	0x00000082


	//----- nvinfo : EIATTR_KPARAM_INFO
	.align		4
.L_196:
        /*0008*/ 	.byte	0x04, 0x17
        /*000a*/ 	.short	(.L_198 - .L_197)
.L_197:
        /*000c*/ 	.word	0x00000000
        /*0010*/ 	.short	0x0002
        /*0012*/ 	.short	0x0010
        /*0014*/ 	.byte	0x00, 0xf0, 0x11, 0x00


	//----- nvinfo : EIATTR_KPARAM_INFO
	.align		4
.L_198:
        /*0018*/ 	.byte	0x04, 0x17
        /*001a*/ 	.short	(.L_200 - .L_199)
.L_199:
        /*001c*/ 	.word	0x00000000
        /*0020*/ 	.short	0x0001
        /*0022*/ 	.short	0x0008
        /*0024*/ 	.byte	0x00, 0xf5, 0x21, 0x00


	//----- nvinfo : EIATTR_KPARAM_INFO
	.align		4
.L_200:
        /*0028*/ 	.byte	0x04, 0x17
        /*002a*/ 	.short	(.L_202 - .L_201)
.L_201:
        /*002c*/ 	.word	0x00000000
        /*0030*/ 	.short	0x0000
        /*0032*/ 	.short	0x0000
        /*0034*/ 	.byte	0x00, 0xf5, 0x21, 0x00


	//----- nvinfo : EIATTR_SPARSE_MMA_MASK
	.align		4
.L_202:
        /*0038*/ 	.byte	0x03, 0x50
        /*003a*/ 	.short	0x0000


	//----- nvinfo : EIATTR_WMMA_USED
	.align		4
        /*003c*/ 	.byte	0x01, 0x2b
	.zero		2


	//----- nvinfo : EIATTR_MAXREG_COUNT
	.align		4
        /*0040*/ 	.byte	0x03, 0x1b
        /*0042*/ 	.short	0x00ff


	//----- nvinfo : EIATTR_NUM_BARRIERS
	.align		4
        /*0044*/ 	.byte	0x02, 0x4c
        /*0046*/ 	.byte	0x01
	.zero		1


	//----- nvinfo : EIATTR_MERCURY_ISA_VERSION
	.align		4
        /*0048*/ 	.byte	0x03, 0x5f
        /*004a*/ 	.short	0x0101


	//----- nvinfo : EIATTR_VRC_CTA_INIT_COUNT
	.align		4
        /*004c*/ 	.byte	0x02, 0x4a
	.zero		1
	.zero		1


	//----- nvinfo : EIATTR_EXIT_INSTR_OFFSETS
	.align		4
        /*0050*/ 	.byte	0x04, 0x1c
        /*0052*/ 	.short	(.L_204 - .L_203)


	//   ....[0]....
.L_203:
        /*0054*/ 	.word	0x00000030


	//   ....[1]....
        /*0058*/ 	.word	0x000004c0


	//----- nvinfo : EIATTR_CBANK_PARAM_SIZE
	.align		4
.L_204:
        /*005c*/ 	.byte	0x03, 0x19
        /*005e*/ 	.short	0x0014


	//----- nvinfo : EIATTR_PARAM_CBANK
	.align		4
        /*0060*/ 	.byte	0x04, 0x0a
        /*0062*/ 	.short	(.L_206 - .L_205)
	.align		4
.L_205:
        /*0064*/ 	.word	index@(.nv.constant0._Z26compute_reductions16N_warpPK6__halfPfi)
        /*0068*/ 	.short	0x0380
        /*006a*/ 	.short	0x0014


	//----- nvinfo : EIATTR_SW_WAR
	.align		4
.L_206:
        /*006c*/ 	.byte	0x04, 0x36
        /*006e*/ 	.short	(.L_208 - .L_207)
.L_207:
        /*0070*/ 	.word	0x00000008
.L_208:


//--------------------- .nv.callgraph             --------------------------
	.section	.nv.callgraph,"",@"SHT_CUDA_CALLGRAPH"
	.align	4
	.sectionentsize	8
	.align		4
        /*0000*/ 	.word	0x00000000
	.align		4
        /*0004*/ 	.word	0xffffffff
	.align		4
        /*0008*/ 	.word	0x00000000
	.align		4
        /*000c*/ 	.word	0xfffffffe
	.align		4
        /*0010*/ 	.word	0x00000000
	.align		4
        /*0014*/ 	.word	0xfffffffd
	.align		4
        /*0018*/ 	.word	0x00000000
	.align		4
        /*001c*/ 	.word	0xfffffffc


//--------------------- .nv.constant3             --------------------------
	.section	.nv.constant3,"a",@progbits
	.align	2
.nv.constant3:
	.type		P_d,@object
	.size		P_d,(.L_0 - P_d)
P_d:
	.zero		512
.L_0:


//--------------------- .nv.constant4             --------------------------
	.section	.nv.constant4,"a",@progbits
	.align	8
	.align		8
.nv.constant4:
        /*0000*/ 	.dword	_ZN29_INTERNAL_18285ff4_4_k_cu_P_h4cuda3std3__45__cpo5beginE
	.align		8
        /*0008*/ 	.dword	_ZN29_INTERNAL_18285ff4_4_k_cu_P_h4cuda3std3__45__cpo3endE
	.align		8
        /*0010*/ 	.dword	_ZN29_INTERNAL_18285ff4_4_k_cu_P_h4cuda3std3__45__cpo6cbeginE
	.align		8
        /*0018*/ 	.dword	_ZN29_INTERNAL_18285ff4_4_k_cu_P_h4cuda3std3__45__cpo4cendE
	.align		8
        /*0020*/ 	.dword	_ZN29_INTERNAL_18285ff4_4_k_cu_P_h4cuda3std3__45__cpo6rbeginE
	.align		8
        /*0028*/ 	.dword	_ZN29_INTERNAL_18285ff4_4_k_cu_P_h4cuda3std3__45__cpo4rendE
	.align		8
        /*0030*/ 	.dword	_ZN29_INTERNAL_18285ff4_4_k_cu_P_h4cuda3std3__45__cpo7crbeginE
	.align		8
        /*0038*/ 	.dword	_ZN29_INTERNAL_18285ff4_4_k_cu_P_h4cuda3std3__45__cpo5crendE
	.align		8
        /*0040*/ 	.dword	_ZN29_INTERNAL_18285ff4_4_k_cu_P_h4cuda3std3__431_GLOBAL__N__18285ff4_4_k_cu_P_h6ignoreE
	.align		8
        /*0048*/ 	.dword	_ZN29_INTERNAL_18285ff4_4_k_cu_P_h4cuda3std3__419piecewise_constructE
	.align		8
        /*0050*/ 	.dword	_ZN29_INTERNAL_18285ff4_4_k_cu_P_h4cuda3std3__48in_placeE
	.align		8
        /*0058*/ 	.dword	_ZN29_INTERNAL_18285ff4_4_k_cu_P_h4cuda3std3__420unreachable_sentinelE
	.align		8
        /*0060*/ 	.dword	_ZN29_INTERNAL_18285ff4_4_k_cu_P_h4cuda3std3__47nulloptE
	.align		8
        /*0068*/ 	.dword	_ZN29_INTERNAL_18285ff4_4_k_cu_P_h4cuda3std3__48unexpectE
	.align		8
        /*0070*/ 	.dword	_ZN29_INTERNAL_18285ff4_4_k_cu_P_h4cuda3std6ranges3__45__cpo4swapE
	.align		8
        /*0078*/ 	.dword	_ZN29_INTERNAL_18285ff4_4_k_cu_P_h4cuda3std6ranges3__45__cpo9iter_moveE
	.align		8
        /*0080*/ 	.dword	_ZN29_INTERNAL_18285ff4_4_k_cu_P_h4cuda3std6ranges3__45__cpo5beginE
	.align		8
        /*0088*/ 	.dword	_ZN29_INTERNAL_18285ff4_4_k_cu_P_h4cuda3std6ranges3__45__cpo3endE
	.align		8
        /*0090*/ 	.dword	_ZN29_INTERNAL_18285ff4_4_k_cu_P_h4cuda3std6ranges3__45__cpo6cbeginE
	.align		8
        /*0098*/ 	.dword	_ZN29_INTERNAL_18285ff4_4_k_cu_P_h4cuda3std6ranges3__45__cpo4cendE
	.align		8
        /*00a0*/ 	.dword	_ZN29_INTERNAL_18285ff4_4_k_cu_P_h4cuda3std6ranges3__45__cpo7advanceE
	.align		8
        /*00a8*/ 	.dword	_ZN29_INTERNAL_18285ff4_4_k_cu_P_h4cuda3std6ranges3__45__cpo9iter_swapE
	.align		8
        /*00b0*/ 	.dword	_ZN29_INTERNAL_18285ff4_4_k_cu_P_h4cuda3std6ranges3__45__cpo4nextE
	.align		8
        /*00b8*/ 	.dword	_ZN29_INTERNAL_18285ff4_4_k_cu_P_h4cuda3std6ranges3__45__cpo4prevE
	.align		8
        /*00c0*/ 	.dword	_ZN29_INTERNAL_18285ff4_4_k_cu_P_h4cuda3std6ranges3__45__cpo4dataE
	.align		8
        /*00c8*/ 	.dword	_ZN29_INTERNAL_18285ff4_4_k_cu_P_h4cuda3std6ranges3__45__cpo5cdataE
	.align		8
        /*00d0*/ 	.dword	_ZN29_INTERNAL_18285ff4_4_k_cu_P_h4cuda3std6ranges3__45__cpo4sizeE
	.align		8
        /*00d8*/ 	.dword	_ZN29_INTERNAL_18285ff4_4_k_cu_P_h4cuda3std6ranges3__45__cpo5ssizeE
	.align		8
        /*00e0*/ 	.dword	_ZN29_INTERNAL_18285ff4_4_k_cu_P_h4cuda3std6ranges3__45__cpo8distanceE
	.align		8
        /*00e8*/ 	.dword	_ZN29_INTERNAL_18285ff4_4_k_cu_P_h6thrust24THRUST_300001_SM_1000_NS6system6detail10sequential3seqE
	.align		8
        /*00f0*/ 	.dword	_ZN29_INTERNAL_18285ff4_4_k_cu_P_h6thrust24THRUST_300001_SM_1000_NS12placeholders2_1E
	.align		8
        /*00f8*/ 	.dword	_ZN29_INTERNAL_18285ff4_4_k_cu_P_h6thrust24THRUST_300001_SM_1000_NS12placeholders2_2E
	.align		8
        /*0100*/ 	.dword	_ZN29_INTERNAL_18285ff4_4_k_cu_P_h6thrust24THRUST_300001_SM_1000_NS12placeholders2_3E
	.align		8
        /*0108*/ 	.dword	_ZN29_INTERNAL_18285ff4_4_k_cu_P_h6thrust24THRUST_300001_SM_1000_NS12placeholders2_4E
	.align		8
        /*0110*/ 	.dword	_ZN29_INTERNAL_18285ff4_4_k_cu_P_h6thrust24THRUST_300001_SM_1000_NS12placeholders2_5E
	.align		8
        /*0118*/ 	.dword	_ZN29_INTERNAL_18285ff4_4_k_cu_P_h6thrust24THRUST_300001_SM_1000_NS12placeholders2_6E
	.align		8
        /*0120*/ 	.dword	_ZN29_INTERNAL_18285ff4_4_k_cu_P_h6thrust24THRUST_300001_SM_1000_NS12placeholders2_7E
	.align		8
        /*0128*/ 	.dword	_ZN29_INTERNAL_18285ff4_4_k_cu_P_h6thrust24THRUST_300001_SM_1000_NS12placeholders2_8E
	.align		8
        /*0130*/ 	.dword	_ZN29_INTERNAL_18285ff4_4_k_cu_P_h6thrust24THRUST_300001_SM_1000_NS12placeholders2_9E
	.align		8
        /*0138*/ 	.dword	_ZN29_INTERNAL_18285ff4_4_k_cu_P_h6thrust24THRUST_300001_SM_1000_NS12placeholders3_10E


//--------------------- .text._ZN3cub18CUB_300001_SM_10006detail11EmptyKernelIvEEvv --------------------------
	.section	.text._ZN3cub18CUB_300001_SM_10006detail11EmptyKernelIvEEvv,"ax",@progbits
	.align	128
        .global         _ZN3cub18CUB_300001_SM_10006detail11EmptyKernelIvEEvv
        .type           _ZN3cub18CUB_300001_SM_10006detail11EmptyKernelIvEEvv,@function
        .size           _ZN3cub18CUB_300001_SM_10006detail11EmptyKernelIvEEvv,(.L_x_25 - _ZN3cub18CUB_300001_SM_10006detail11EmptyKernelIvEEvv)
        .other          _ZN3cub18CUB_300001_SM_10006detail11EmptyKernelIvEEvv,@"STO_CUDA_ENTRY STV_DEFAULT"
_ZN3cub18CUB_300001_SM_10006detail11EmptyKernelIvEEvv:
.text._ZN3cub18CUB_300001_SM_10006detail11EmptyKernelIvEEvv:
[----:B------:R-:W-:Y:S01]  /*0000*/  LDC R1, c[0x0][0x37c] ;  /* 0x0000df00ff017b82 */ /* 0x000fe20000000800 */
[----:B------:R-:W-:Y:S05]  /*0010*/  EXIT ;  /* 0x000000000000794d */ /* 0x000fea0003800000 */
.L_x_0:
[----:B------:R-:W-:-:S00]  /*0020*/  BRA `(.L_x_0) ;  /* 0xfffffffc00fc7947 */ /* 0x000fc0000383ffff */
[----:B------:R-:W-:-:S00]  /*0030*/  NOP ;  /* 0x0000000000007918 */ /* 0x000fc00000000000 */
        /* <DEDUP_REMOVED lines=12> */
.L_x_25:


//--------------------- .text._Z14BlockSumKernelILi80ELi1ELN3cub18CUB_300001_SM_100020BlockReduceAlgorithmE1EfEvPT2_Pf --------------------------
	.section	.text._Z14BlockSumKernelILi80ELi1ELN3cub18CUB_300001_SM_100020BlockReduceAlgorithmE1EfEvPT2_Pf,"ax",@progbits
	.align	128
        .global         _Z14BlockSumKernelILi80ELi1ELN3cub18CUB_300001_SM_100020BlockReduceAlgorithmE1EfEvPT2_Pf
        .type           _Z14BlockSumKernelILi80ELi1ELN3cub18CUB_300001_SM_100020BlockReduceAlgorithmE1EfEvPT2_Pf,@function
        .size           _Z14BlockSumKernelILi80ELi1ELN3cub18CUB_300001_SM_100020BlockReduceAlgorithmE1EfEvPT2_Pf,(.L_x_26 - _Z14BlockSumKernelILi80ELi1ELN3cub18CUB_300001_SM_100020BlockReduceAlgorithmE1EfEvPT2_Pf)
        .other          _Z14BlockSumKernelILi80ELi1ELN3cub18CUB_300001_SM_100020BlockReduceAlgorithmE1EfEvPT2_Pf,@"STO_CUDA_ENTRY STV_DEFAULT"
_Z14BlockSumKernelILi80ELi1ELN3cub18CUB_300001_SM_100020BlockReduceAlgorithmE1EfEvPT2_Pf:
.text._Z14BlockSumKernelILi80ELi1ELN3cub18CUB_300001_SM_100020BlockReduceAlgorithmE1EfEvPT2_Pf:
[----:B------:R-:W-:Y:S01]  /*0000*/  LDC R1, c[0x0][0x37c] ;  /* 0x0000df00ff017b82 */ /* 0x000fe20000000800 */
[----:B------:R-:W0:Y:S07]  /*0010*/  S2R R6, SR_TID.X ;  /* 0x0000000000067919 */ /* 0x000e2e0000002100 */
[----:B------:R-:W0:Y:S01]  /*0020*/  LDC.64 R2, c[0x0][0x380] ;  /* 0x0000e000ff027b82 */ /* 0x000e220000000a00 */
[----:B------:R-:W1:Y:S01]  /*0030*/  LDCU.64 UR6, c[0x0][0x358] ;  /* 0x00006b00ff0677ac */ /* 0x000e620008000a00 */
[----:B0-----:R-:W-:-:S06]  /*0040*/  IMAD.WIDE.U32 R2, R6, 0x4, R2 ;  /* 0x0000000406027825 */ /* 0x001fcc00078e0002 */
[----:B-1----:R-:W2:Y:S01]  /*0050*/  LDG.E R2, desc[UR6][R2.64] ;  /* 0x0000000602027981 */ /* 0x002ea2000c1e1900 */
[----:B------:R-:W0:Y:S01]  /*0060*/  S2UR UR5, SR_CgaCtaId ;  /* 0x00000000000579c3 */ /* 0x000e220000008800 */
[----:B------:R-:W-:Y:S01]  /*0070*/  UMOV UR4, 0x400 ;  /* 0x0000040000047882 */ /* 0x000fe20000000000 */
[----:B------:R-:W-:Y:S01]  /*0080*/  ISETP.GT.U32.AND P0, PT, R6, 0x1a, PT ;  /* 0x0000001a0600780c */ /* 0x000fe20003f04070 */
[----:B0-----:R-:W-:-:S06]  /*0090*/  ULEA UR4, UR5, UR4, 0x18 ;  /* 0x0000000405047291 */ /* 0x001fcc000f8ec0ff */
[----:B------:R-:W-:-:S05]  /*00a0*/  LEA R5, R6, UR4, 0x2 ;  /* 0x0000000406057c11 */ /* 0x000fca000f8e10ff */
[----:B--2---:R0:W-:Y:S01]  /*00b0*/  STS [R5], R2 ;  /* 0x0000000205007388 */ /* 0x0041e20000000800 */
[----:B------:R-:W-:Y:S06]  /*00c0*/  BAR.SYNC.DEFER_BLOCKING 0x0 ;  /* 0x0000000000007b1d */ /* 0x000fec0000010000 */
[----:B------:R-:W-:Y:S05]  /*00d0*/  @P0 EXIT ;  /* 0x000000000000094d */ /* 0x000fea0003800000 */
[----:B------:R-:W1:Y:S01]  /*00e0*/  S2R R9, SR_LANEID ;  /* 0x0000000000097919 */ /* 0x000e620000000000 */
[C---:B------:R-:W-:Y:S01]  /*00f0*/  ISETP.NE.AND P0, PT, R6.reuse, 0x1a, PT ;  /* 0x0000001a0600780c */ /* 0x040fe20003f05270 */
[----:B0-----:R-:W-:-:S05]  /*0100*/  IMAD R5, R6, 0x8, R5 ;  /* 0x0000000806057824 */ /* 0x001fca00078e0205 */
[----:B------:R-:W-:Y:S04]  /*0110*/  LDS R0, [R5] ;  /* 0x0000000005007984 */ /* 0x000fe80000000800 */
[----:B------:R-:W0:Y:S04]  /*0120*/  LDS R3, [R5+0x4] ;  /* 0x0000040005037984 */ /* 0x000e280000000800 */
[----:B------:R-:W2:Y:S01]  /*0130*/  @P0 LDS R2, [R5+0x8] ;  /* 0x0000080005020984 */ /* 0x000ea20000000800 */
[----:B-1----:R-:W-:-:S05]  /*0140*/  IMAD.HI.U32 R4, R9, 0x2f684bdb, RZ ;  /* 0x2f684bdb09047827 */ /* 0x002fca00078e00ff */
[----:B------:R-:W-:-:S04]  /*0150*/  IADD3 R7, PT, PT, -R4, R9, RZ ;  /* 0x0000000904077210 */ /* 0x000fc80007ffe1ff */
[----:B------:R-:W-:-:S04]  /*0160*/  LEA.HI R7, R7, R4, RZ, 0x1f ;  /* 0x0000000407077211 */ /* 0x000fc800078ff8ff */
[----:B------:R-:W-:-:S05]  /*0170*/  SHF.R.U32.HI R4, RZ, 0x4, R7 ;  /* 0x00000004ff047819 */ /* 0x000fca0000011607 */
[----:B------:R-:W-:Y:S02]  /*0180*/  IMAD R4, R4, -0x1b, R9 ;  /* 0xffffffe504047824 */ /* 0x000fe400078e0209 */
[----:B0-----:R-:W-:Y:S01]  /*0190*/  FADD R7, R0, R3 ;  /* 0x0000000300077221 */ /* 0x001fe20000000000 */
[----:B------:R-:W-:-:S03]  /*01a0*/  IMAD.MOV.U32 R3, RZ, RZ, 0x7ffffff ;  /* 0x07ffffffff037424 */ /* 0x000fc600078e00ff */
[----:B--2---:R-:W-:Y:S01]  /*01b0*/  @P0 FADD R7, R7, R2 ;  /* 0x0000000207070221 */ /* 0x004fe20000000000 */
[C---:B------:R-:W-:Y:S02]  /*01c0*/  ISETP.GT.U32.AND P0, PT, R4.reuse, 0x19, PT ;  /* 0x000000190400780c */ /* 0x040fe40003f04070 */
[----:B------:R-:W-:Y:S01]  /*01d0*/  LEA R0, R4, UR4, 0x2 ;  /* 0x0000000404007c11 */ /* 0x000fe2000f8e10ff */
[----:B------:R-:W-:-:S04]  /*01e0*/  NOP ;  /* 0x0000000000007918 */ /* 0x000fc80000000000 */
[----:B------:R-:W-:Y:S01]  /*01f0*/  STS [R0], R7 ;  /* 0x0000000700007388 */ /* 0x000fe20000000800 */
[----:B------:R-:W-:-:S05]  /*0200*/  NOP ;  /* 0x0000000000007918 */ /* 0x000fca0000000000 */
[----:B------:R-:W0:Y:S01]  /*0210*/  @!P0 LDS R2, [R0+0x4] ;  /* 0x0000040000028984 */ /* 0x000e220000000800 */
[----:B------:R-:W-:Y:S01]  /*0220*/  ISETP.GT.U32.AND P1, PT, R4, 0x18, PT ;  /* 0x000000180400780c */ /* 0x000fe20003f24070 */
[----:B0-----:R-:W-:Y:S01]  /*0230*/  @!P0 FADD R7, R7, R2 ;  /* 0x0000000207078221 */ /* 0x001fe20000000000 */
[----:B------:R-:W-:-:S04]  /*0240*/  NOP ;  /* 0x0000000000007918 */ /* 0x000fc80000000000 */
[----:B------:R-:W-:Y:S01]  /*0250*/  STS [R0], R7 ;  /* 0x0000000700007388 */ /* 0x000fe20000000800 */
[----:B------:R-:W-:-:S06]  /*0260*/  NOP ;  /* 0x0000000000007918 */ /* 0x000fcc0000000000 */
        /* <DEDUP_REMOVED lines=15> */
[----:B------:R-:W-:Y:S01]  /*0360*/  ISETP.NE.AND P1, PT, R6, RZ, PT ;  /* 0x000000ff0600720c */ /* 0x000fe20003f25270 */
[----:B------:R-:W-:-:S03]  /*0370*/  NOP ;  /* 0x0000000000007918 */ /* 0x000fc60000000000 */
[----:B------:R0:W-:Y:S01]  /*0380*/  STS [R0], R7 ;  /* 0x0000000700007388 */ /* 0x0001e20000000800 */
[----:B------:R-:W-:-:S06]  /*0390*/  NOP ;  /* 0x0000000000007918 */ /* 0x000fcc0000000000 */
[----:B------:R0:W1:Y:S01]  /*03a0*/  @!P0 LDS R4, [R0+0x40] ;  /* 0x0000400000048984 */ /* 0x0000620000000800 */
[----:B------:R-:W-:Y:S01]  /*03b0*/  NOP ;  /* 0x0000000000007918 */ /* 0x000fe20000000000 */
[----:B------:R-:W-:Y:S05]  /*03c0*/  @P1 EXIT ;  /* 0x000000000000194d */ /* 0x000fea0003800000 */
[----:B------:R-:W2:Y:S01]  /*03d0*/  LDC.64 R2, c[0x0][0x388] ;  /* 0x0000e200ff027b82 */ /* 0x000ea20000000a00 */
[----:B01----:R-:W-:-:S05]  /*03e0*/  @!P0 FADD R7, R7, R4 ;  /* 0x0000000407078221 */ /* 0x003fca0000000000 */
[----:B--2---:R-:W-:Y:S01]  /*03f0*/  STG.E desc[UR6][R2.64], R7 ;  /* 0x0000000702007986 */ /* 0x004fe2000c101906 */
[----:B------:R-:W-:Y:S05]  /*0400*/  EXIT ;  /* 0x000000000000794d */ /* 0x000fea0003800000 */
.L_x_1:
        /* <DEDUP_REMOVED lines=15> */
.L_x_26:


//--------------------- .text._Z27compute_reductions256N_gridILi80EEvP6__halfPfi --------------------------
	.section	.text._Z27compute_reductions256N_gridILi80EEvP6__halfPfi,"ax",@progbits
	.align	128
        .global         _Z27compute_reductions256N_gridILi80EEvP6__halfPfi
        .type           _Z27compute_reductions256N_gridILi80EEvP6__halfPfi,@function
        .size           _Z27compute_reductions256N_gridILi80EEvP6__halfPfi,(.L_x_27 - _Z27compute_reductions256N_gridILi80EEvP6__halfPfi)
        .other          _Z27compute_reductions256N_gridILi80EEvP6__halfPfi,@"STO_CUDA_ENTRY STV_DEFAULT"
_Z27compute_reductions256N_gridILi80EEvP6__halfPfi:
.text._Z27compute_reductions256N_gridILi80EEvP6__halfPfi:
[----:B------:R-:W-:Y:S01]  /*0000*/  LDC R1, c[0x0][0x37c] ;  /* 0x0000df00ff017b82 */ /* 0x000fe20000000800 */
[----:B------:R-:W0:Y:S01]  /*0010*/  S2R R3, SR_TID.X ;  /* 0x0000000000037919 */ /* 0x000e220000002100 */
[----:B------:R-:W1:Y:S01]  /*0020*/  LDCU UR6, c[0x0][0x390] ;  /* 0x00007200ff0677ac */ /* 0x000e620008000800 */
[----:B------:R-:W-:Y:S02]  /*0030*/  CS2R R8, SRZ ;  /* 0x0000000000087805 */ /* 0x000fe4000001ff00 */
[----:B------:R-:W-:Y:S01]  /*0040*/  CS2R R14, SRZ ;  /* 0x00000000000e7805 */ /* 0x000fe2000001ff00 */
[----:B------:R-:W2:Y:S01]  /*0050*/  S2R R2, SR_CTAID.X ;  /* 0x0000000000027919 */ /* 0x000ea20000002500 */
[----:B------:R-:W3:Y:S01]  /*0060*/  LDCU.64 UR4, c[0x0][0x358] ;  /* 0x00006b00ff0477ac */ /* 0x000ee20008000a00 */
[----:B------:R-:W4:Y:S01]  /*0070*/  S2R R0, SR_CgaCtaId ;  /* 0x0000000000007919 */ /* 0x000f220000008800 */
[----:B------:R-:W1:Y:S01]  /*0080*/  S2R R16, SR_LANEID ;  /* 0x0000000000107919 */ /* 0x000e620000000000 */
[----:B0-----:R-:W-:-:S05]  /*0090*/  SHF.R.U32.HI R17, RZ, 0x5, R3 ;  /* 0x00000005ff117819 */ /* 0x001fca0000011603 */
[----:B--2---:R-:W-:-:S05]  /*00a0*/  IMAD R21, R2, 0x10, R17 ;  /* 0x0000001002157824 */ /* 0x004fca00078e0211 */
[----:B-1----:R-:W-:-:S13]  /*00b0*/  ISETP.GE.U32.AND P0, PT, R21, UR6, PT ;  /* 0x0000000615007c0c */ /* 0x002fda000bf06070 */
[----:B---34-:R-:W-:Y:S05]  /*00c0*/  @P0 BRA `(.L_x_2) ;  /* 0x0000000000780947 */ /* 0x018fea0003800000 */
[----:B------:R-:W0:Y:S01]  /*00d0*/  S2R R5, SR_LANEID ;  /* 0x0000000000057919 */ /* 0x000e220000000000 */
[----:B------:R-:W1:Y:S01]  /*00e0*/  LDC.64 R10, c[0x0][0x380] ;  /* 0x0000e000ff0a7b82 */ /* 0x000e620000000a00 */
[----:B------:R-:W-:Y:S01]  /*00f0*/  IMAD.MOV.U32 R13, RZ, RZ, RZ ;  /* 0x000000ffff0d7224 */ /* 0x000fe200078e00ff */
[----:B------:R-:W-:Y:S01]  /*0100*/  CS2R R14, SRZ ;  /* 0x00000000000e7805 */ /* 0x000fe2000001ff00 */
[----:B------:R-:W-:Y:S01]  /*0110*/  IMAD.MOV.U32 R8, RZ, RZ, RZ ;  /* 0x000000ffff087224 */ /* 0x000fe200078e00ff */
[----:B0-----:R-:W-:Y:S02]  /*0120*/  LOP3.LUT R12, R5, 0x3, RZ, 0xc0, !PT ;  /* 0x00000003050c7812 */ /* 0x001fe400078ec0ff */
[----:B------:R-:W-:-:S05]  /*0130*/  SHF.R.U32.HI R5, RZ, 0x2, R5 ;  /* 0x00000002ff057819 */ /* 0x000fca0000011605 */
[----:B------:R-:W-:-:S05]  /*0140*/  IMAD.WIDE.U32 R12, R5, 0x8, R12 ;  /* 0x00000008050c7825 */ /* 0x000fca00078e000c */
[----:B------:R-:W-:-:S07]  /*0150*/  SHF.L.U64.HI R20, R12, 0x2, R13 ;  /* 0x000000020c147819 */ /* 0x000fce000001020d */
.L_x_3:
[----:B------:R-:W-:-:S04]  /*0160*/  IMAD.SHL.U32 R5, R21, 0x100, RZ ;  /* 0x0000010015057824 */ /* 0x000fc800078e00ff */
[----:B-1----:R-:W-:-:S03]  /*0170*/  IMAD.WIDE.U32 R4, R5, 0x2, R10 ;  /* 0x0000000205047825 */ /* 0x002fc600078e000a */
[----:B------:R-:W-:-:S04]  /*0180*/  LEA R18, P0, R12, R4, 0x2 ;  /* 0x000000040c127211 */ /* 0x000fc800078010ff */
[----:B------:R-:W-:-:S05]  /*0190*/  IADD3.X R19, PT, PT, R5, R20, RZ, P0, !PT ;  /* 0x0000001405137210 */ /* 0x000fca00007fe4ff */
[----:B------:R-:W2:Y:S04]  /*01a0*/  LDG.E R4, desc[UR4][R18.64] ;  /* 0x0000000412047981 */ /* 0x000ea8000c1e1900 */
[----:B------:R-:W3:Y:S04]  /*01b0*/  LDG.E R5, desc[UR4][R18.64+0x10] ;  /* 0x0000100412057981 */ /* 0x000ee8000c1e1900 */
[----:B------:R-:W4:Y:S04]  /*01c0*/  LDG.E R6, desc[UR4][R18.64+0x100] ;  /* 0x0001000412067981 */ /* 0x000f28000c1e1900 */
[----:B------:R-:W5:Y:S01]  /*01d0*/  LDG.E R7, desc[UR4][R18.64+0x110] ;  /* 0x0001100412077981 */ /* 0x000f62000c1e1900 */
[----:B------:R-:W-:Y:S05]  /*01e0*/  WARPSYNC.ALL ;  /* 0x0000000000007948 */ /* 0x000fea0003800000 */
[----:B------:R-:W-:-:S02]  /*01f0*/  VIADD R21, R21, 0x500 ;  /* 0x0000050015157836 */ /* 0x000fc40000000000 */
[----:B------:R-:W-:Y:S02]  /*0200*/  IMAD.MOV.U32 R22, RZ, RZ, 0x3c003c00 ;  /* 0x3c003c00ff167424 */ /* 0x000fe400078e00ff */
[----:B------:R-:W-:Y:S01]  /*0210*/  IMAD.MOV.U32 R23, RZ, RZ, 0x3c003c00 ;  /* 0x3c003c00ff177424 */ /* 0x000fe200078e00ff */
[----:B------:R-:W-:Y:S01]  /*0220*/  ISETP.GE.U32.AND P0, PT, R21, UR6, PT ;  /* 0x0000000615007c0c */ /* 0x000fe2000bf06070 */
[----:B--2---:R-:W-:Y:S04]  /*0230*/  MOVM.16.MT88 R4, R4 ;  /* 0x000000000404723a */ /* 0x004fe80000000000 */
[----:B---3--:R-:W-:Y:S04]  /*0240*/  MOVM.16.MT88 R5, R5 ;  /* 0x000000000505723a */ /* 0x008fe80000000000 */
[----:B----4-:R-:W-:Y:S04]  /*0250*/  MOVM.16.MT88 R6, R6 ;  /* 0x000000000606723a */ /* 0x010fe80000000000 */
[----:B-----5:R-:W0:Y:S02]  /*0260*/  MOVM.16.MT88 R7, R7 ;  /* 0x000000000707723a */ /* 0x020e240000000000 */
[CC--:B0-----:R-:W-:Y:S08]  /*0270*/  HMMA.16816.F16 R14, R4.reuse, R22.reuse, R14 ;  /* 0x00000016040e723c */ /* 0x0c1ff0000000080e */
[----:B------:R-:W-:Y:S01]  /*0280*/  HMMA.16816.F16 R8, R4, R22, R8 ;  /* 0x000000160408723c */ /* 0x000fe20000000808 */
[----:B------:R-:W-:-:S04]  /*0290*/  NOP ;  /* 0x0000000000007918 */ /* 0x000fc80000000000 */
[----:B------:R-:W-:-:S15]  /*02a0*/  @!P0 BRA `(.L_x_3) ;  /* 0xfffffffc00ac8947 */ /* 0x000fde000383ffff */
.L_x_2:
[----:B------:R-:W-:Y:S05]  /*02b0*/  WARPSYNC.ALL ;  /* 0x0000000000007948 */ /* 0x000fea0003800000 */
[----:B------:R-:W0:Y:S01]  /*02c0*/  MOVM.16.MT88 R14, R14 ;  /* 0x000000000e0e723a */ /* 0x000e220000000000 */
[----:B------:R-:W-:Y:S02]  /*02d0*/  MOV R19, 0x400 ;  /* 0x0000040000137802 */ /* 0x000fe40000000f00 */
[----:B------:R-:W-:Y:S01]  /*02e0*/  SHF.R.U32.HI R5, RZ, 0x2, R16 ;  /* 0x00000002ff057819 */ /* 0x000fe20000011610 */
[----:B------:R-:W1:Y:S01]  /*02f0*/  MOVM.16.MT88 R15, R15 ;  /* 0x000000000f0f723a */ /* 0x000e620000000000 */
[----:B------:R-:W-:-:S02]  /*0300*/  LEA R4, R0, R19, 0x18 ;  /* 0x0000001300047211 */ /* 0x000fc400078ec0ff */
[----:B------:R-:W-:Y:S01]  /*0310*/  LOP3.LUT R6, R16, 0x3, RZ, 0xc0, !PT ;  /* 0x0000000310067812 */ /* 0x000fe200078ec0ff */
[----:B------:R-:W2:Y:S01]  /*0320*/  MOVM.16.MT88 R8, R8 ;  /* 0x000000000808723a */ /* 0x000ea20000000000 */
[----:B------:R-:W-:Y:S02]  /*0330*/  LEA R4, R17, R4, 0x9 ;  /* 0x0000000411047211 */ /* 0x000fe400078e48ff */
[----:B------:R-:W-:Y:S01]  /*0340*/  ISETP.GT.U32.AND P0, PT, R3, 0x1f, PT ;  /* 0x0000001f0300780c */ /* 0x000fe20003f04070 */
[----:B------:R-:W3:Y:S01]  /*0350*/  MOVM.16.MT88 R9, R9 ;  /* 0x000000000909723a */ /* 0x000ee20000000000 */
[----:B------:R-:W-:-:S04]  /*0360*/  IMAD R17, R5, 0x8, R6 ;  /* 0x0000000805117824 */ /* 0x000fc800078e0206 */
[----:B------:R-:W-:-:S05]  /*0370*/  IMAD.U32 R5, R17, 0x4, R4 ;  /* 0x0000000411057824 */ /* 0x000fca00078e0004 */
[----:B0-----:R0:W-:Y:S04]  /*0380*/  STS [R5], R14 ;  /* 0x0000000e05007388 */ /* 0x0011e80000000800 */
[----:B-1----:R0:W-:Y:S04]  /*0390*/  STS [R5+0x10], R15 ;  /* 0x0000100f05007388 */ /* 0x0021e80000000800 */
[----:B--2---:R0:W-:Y:S04]  /*03a0*/  STS [R5+0x100], R8 ;  /* 0x0001000805007388 */ /* 0x0041e80000000800 */
[----:B---3--:R0:W-:Y:S01]  /*03b0*/  STS [R5+0x110], R9 ;  /* 0x0001100905007388 */ /* 0x0081e20000000800 */
[----:B------:R-:W-:Y:S06]  /*03c0*/  BAR.SYNC.DEFER_BLOCKING 0x0 ;  /* 0x0000000000007b1d */ /* 0x000fec0000010000 */
[----:B------:R-:W-:Y:S05]  /*03d0*/  @P0 EXIT ;  /* 0x000000000000094d */ /* 0x000fea0003800000 */
[--C-:B0-----:R-:W-:Y:S01]  /*03e0*/  SHF.R.U32.HI R5, RZ, 0x3, R16.reuse ;  /* 0x00000003ff057819 */ /* 0x101fe20000011610 */
[----:B------:R-:W-:Y:S01]  /*03f0*/  IMAD.MOV.U32 R12, RZ, RZ, 0x3c003c00 ;  /* 0x3c003c00ff0c7424 */ /* 0x000fe200078e00ff */
[----:B------:R-:W-:Y:S01]  /*0400*/  LOP3.LUT R6, R16, 0x7, RZ, 0xc0, !PT ;  /* 0x0000000710067812 */ /* 0x000fe200078ec0ff */
[----:B------:R-:W-:Y:S01]  /*0410*/  IMAD.MOV.U32 R14, RZ, RZ, 0x3c003c00 ;  /* 0x3c003c00ff0e7424 */ /* 0x000fe200078e00ff */
[----:B------:R-:W-:Y:S01]  /*0420*/  SHF.R.U32.HI R16, RZ, 0x4, R16 ;  /* 0x00000004ff107819 */ /* 0x000fe20000011610 */
[----:B------:R-:W-:Y:S01]  /*0430*/  IMAD.SHL.U32 R5, R5, 0x8, RZ ;  /* 0x0000000805057824 */ /* 0x000fe200078e00ff */
[----:B------:R-:W-:Y:S01]  /*0440*/  MOV R13, 0x3c003c00 ;  /* 0x3c003c00000d7802 */ /* 0x000fe20000000f00 */
[----:B------:R-:W-:Y:S01]  /*0450*/  IMAD.MOV.U32 R15, RZ, RZ, 0x3c003c00 ;  /* 0x3c003c00ff0f7424 */ /* 0x000fe200078e00ff */
[----:B------:R-:W-:Y:S01]  /*0460*/  SHF.L.U32 R16, R16, 0x3, RZ ;  /* 0x0000000310107819 */ /* 0x000fe200000006ff */
[----:B------:R-:W-:Y:S01]  /*0470*/  VIADD R19, R19, 0x2000 ;  /* 0x0000200013137836 */ /* 0x000fe20000000000 */
[----:B------:R-:W-:-:S02]  /*0480*/  LOP3.LUT R5, R5, 0x8, R6, 0xe2, !PT ;  /* 0x0000000805057812 */ /* 0x000fc400078ee206 */
[----:B------:R-:W-:-:S03]  /*0490*/  ISETP.GT.U32.AND P0, PT, R3, 0xf, PT ;  /* 0x0000000f0300780c */ /* 0x000fc60003f04070 */
[----:B------:R-:W-:-:S04]  /*04a0*/  IMAD R5, R5, 0x100, R16 ;  /* 0x0000010005057824 */ /* 0x000fc800078e0210 */
[----:B------:R-:W-:-:S05]  /*04b0*/  IMAD.U32 R16, R5, 0x2, R4 ;  /* 0x0000000205107824 */ /* 0x000fca00078e0004 */
[----:B------:R-:W0:Y:S02]  /*04c0*/  LDSM.16.MT88.4 R8, [R16] ;  /* 0x000000001008783b */ /* 0x000e240000004200 */
[C---:B0-----:R-:W-:Y:S08]  /*04d0*/  HMMA.16816.F32 R4, R12.reuse, R8, RZ ;  /* 0x000000080c04723c */ /* 0x041ff000000018ff */
[----:B------:R-:W-:Y:S01]  /*04e0*/  HMMA.16816.F32 R8, R12, R10, RZ ;  /* 0x0000000a0c08723c */ /* 0x000fe200000018ff */
[----:B------:R-:W-:Y:S01]  /*04f0*/  LEA R12, R0, R19, 0x18 ;  /* 0x00000013000c7211 */ /* 0x000fe200078ec0ff */
[----:B------:R-:W-:-:S03]  /*0500*/  IMAD.MOV.U32 R0, RZ, RZ, RZ ;  /* 0x000000ffff007224 */ /* 0x000fc600078e00ff */
[----:B------:R-:W-:Y:S01]  /*0510*/  LEA R17, R17, R12, 0x3 ;  /* 0x0000000c11117211 */ /* 0x000fe200078e18ff */
[----:B------:R-:W-:-:S05]  /*0520*/  @!P0 IMAD R12, R3, 0x4, R12 ;  /* 0x00000004030c8824 */ /* 0x000fca00078e020c */
[----:B------:R-:W-:Y:S04]  /*0530*/  STS.64 [R17], R4 ;  /* 0x0000000411007388 */ /* 0x000fe80000000a00 */
[----:B------:R-:W-:Y:S04]  /*0540*/  STS.64 [R17+0x200], R6 ;  /* 0x0002000611007388 */ /* 0x000fe80000000a00 */
[----:B------:R-:W-:Y:S04]  /*0550*/  STS.64 [R17+0x20], R8 ;  /* 0x0000200811007388 */ /* 0x000fe80000000a00 */
[----:B------:R-:W-:Y:S04]  /*0560*/  STS.64 [R17+0x220], R10 ;  /* 0x0002200a11007388 */ /* 0x000fe80000000a00 */
[----:B------:R-:W0:Y:S01]  /*0570*/  @!P0 LDS R0, [R12] ;  /* 0x000000000c008984 */ /* 0x000e220000000800 */
[----:B------:R-:W-:-:S03]  /*0580*/  ISETP.NE.AND P0, PT, R3, RZ, PT ;  /* 0x000000ff0300720c */ /* 0x000fc60003f05270 */
[----:B0-----:R-:W0:Y:S02]  /*0590*/  SHFL.DOWN PT, R13, R0, 0x8, 0x101f ;  /* 0x09101f00000d7f89 */ /* 0x001e2400000e0000 */
[----:B0-----:R-:W-:-:S05]  /*05a0*/  FADD R13, R13, R0 ;  /* 0x000000000d0d7221 */ /* 0x001fca0000000000 */
[----:B------:R-:W0:Y:S02]  /*05b0*/  SHFL.DOWN PT, R14, R13, 0x4, 0x101f ;  /* 0x08901f000d0e7f89 */ /* 0x000e2400000e0000 */
[----:B0-----:R-:W-:-:S05]  /*05c0*/  FADD R14, R13, R14 ;  /* 0x0000000e0d0e7221 */ /* 0x001fca0000000000 */
[----:B------:R-:W0:Y:S02]  /*05d0*/  SHFL.DOWN PT, R15, R14, 0x2, 0x101f ;  /* 0x08501f000e0f7f89 */ /* 0x000e2400000e0000 */
[----:B0-----:R-:W-:-:S05]  /*05e0*/  FADD R15, R14, R15 ;  /* 0x0000000f0e0f7221 */ /* 0x001fca0000000000 */
[----:B------:R0:W1:Y:S01]  /*05f0*/  SHFL.DOWN PT, R6, R15, 0x1, 0x101f ;  /* 0x08301f000f067f89 */ /* 0x00006200000e0000 */
[----:B------:R-:W-:Y:S05]  /*0600*/  @P0 EXIT ;  /* 0x000000000000094d */ /* 0x000fea0003800000 */
[----:B------:R-:W2:Y:S01]  /*0610*/  LDC.64 R4, c[0x0][0x388] ;  /* 0x0000e200ff047b82 */ /* 0x000ea20000000a00 */
[----:B01----:R-:W-:Y:S01]  /*0620*/  FADD R15, R15, R6 ;  /* 0x000000060f0f7221 */ /* 0x003fe20000000000 */
[----:B--2---:R-:W-:-:S05]  /*0630*/  IMAD.WIDE.U32 R2, R2, 0x4, R4 ;  /* 0x0000000402027825 */ /* 0x004fca00078e0004 */
[----:B------:R-:W-:Y:S01]  /*0640*/  STG.E desc[UR4][R2.64], R15 ;  /* 0x0000000f02007986 */ /* 0x000fe2000c101904 */
[----:B------:R-:W-:Y:S05]  /*0650*/  EXIT ;  /* 0x000000000000794d */ /* 0x000fea0003800000 */
.L_x_4:
        /* <DEDUP_REMOVED lines=10> */
.L_x_27:


//--------------------- .text._Z8mem_testPK6__half --------------------------
	.section	.text._Z8mem_testPK6__half,"ax",@progbits
	.align	128
        .global         _Z8mem_testPK6__half
        .type           _Z8mem_testPK6__half,@function
        .size           _Z8mem_testPK6__half,(.L_x_28 - _Z8mem_testPK6__half)
        .other          _Z8mem_testPK6__half,@"STO_CUDA_ENTRY STV_DEFAULT"
_Z8mem_testPK6__half:
.text._Z8mem_testPK6__half:
[----:B------:R-:W-:Y:S01]  /*0000*/  LDC R1, c[0x0][0x37c] ;  /* 0x0000df00ff017b82 */ /* 0x000fe20000000800 */
[----:B------:R-:W-:Y:S05]  /*0010*/  EXIT ;  /* 0x000000000000794d */ /* 0x000fea0003800000 */
.L_x_5:
        /* <DEDUP_REMOVED lines=14> */
.L_x_28:


//--------------------- .text._Z32compute_reductions256N_block_optPK6__halfPfi --------------------------
	.section	.text._Z32compute_reductions256N_block_optPK6__halfPfi,"ax",@progbits
	.align	128
        .global         _Z32compute_reductions256N_block_optPK6__halfPfi
        .type           _Z32compute_reductions256N_block_optPK6__halfPfi,@function
        .size           _Z32compute_reductions256N_block_optPK6__halfPfi,(.L_x_29 - _Z32compute_reductions256N_block_optPK6__halfPfi)
        .other          _Z32compute_reductions256N_block_optPK6__halfPfi,@"STO_CUDA_ENTRY STV_DEFAULT"
_Z32compute_reductions256N_block_optPK6__halfPfi:
.text._Z32compute_reductions256N_block_optPK6__halfPfi:
[----:B------:R-:W-:Y:S01]  /*0000*/  LDC R1, c[0x0][0x37c] ;  /* 0x0000df00ff017b82 */ /* 0x000fe20000000800 */
[----:B------:R-:W0:Y:S01]  /*0010*/  S2R R0, SR_TID.X ;  /* 0x0000000000007919 */ /* 0x000e220000002100 */
[----:B------:R-:W1:Y:S01]  /*0020*/  LDCU UR6, c[0x0][0x390] ;  /* 0x00007200ff0677ac */ /* 0x000e620008000800 */
[----:B------:R-:W-:Y:S02]  /*0030*/  CS2R R12, SRZ ;  /* 0x00000000000c7805 */ /* 0x000fe4000001ff00 */
[----:B------:R-:W-:Y:S01]  /*0040*/  CS2R R20, SRZ ;  /* 0x0000000000147805 */ /* 0x000fe2000001ff00 */
[----:B------:R-:W2:Y:S01]  /*0050*/  LDCU.64 UR4, c[0x0][0x358] ;  /* 0x00006b00ff0477ac */ /* 0x000ea20008000a00 */
[----:B0-----:R-:W-:-:S04]  /*0060*/  SHF.R.U32.HI R23, RZ, 0x5, R0 ;  /* 0x00000005ff177819 */ /* 0x001fc80000011600 */
[----:B-1----:R-:W-:-:S13]  /*0070*/  ISETP.GE.U32.AND P0, PT, R23, UR6, PT ;  /* 0x0000000617007c0c */ /* 0x002fda000bf06070 */
[----:B--2---:R-:W-:Y:S05]  /*0080*/  @P0 BRA `(.L_x_6) ;  /* 0x0000000400e40947 */ /* 0x004fea0003800000 */
[----:B------:R-:W-:Y:S01]  /*0090*/  LOP3.LUT R2, RZ, R23, RZ, 0x33, !PT ;  /* 0x00000017ff027212 */ /* 0x000fe200078e33ff */
[----:B------:R-:W-:Y:S01]  /*00a0*/  IMAD.MOV.U32 R12, RZ, RZ, RZ ;  /* 0x000000ffff0c7224 */ /* 0x000fe200078e00ff */
[----:B------:R-:W-:-:S03]  /*00b0*/  CS2R R20, SRZ ;  /* 0x0000000000147805 */ /* 0x000fc6000001ff00 */
[----:B------:R-:W-:-:S05]  /*00c0*/  VIADD R2, R2, UR6 ;  /* 0x0000000602027c36 */ /* 0x000fca0008000000 */
[C---:B------:R-:W-:Y:S02]  /*00d0*/  ISETP.GE.U32.AND P1, PT, R2.reuse, 0x30, PT ;  /* 0x000000300200780c */ /* 0x040fe40003f26070 */
[----:B------:R-:W-:Y:S01]  /*00e0*/  LEA.HI R5, R2, 0x1, RZ, 0x1c ;  /* 0x0000000102057811 */ /* 0x000fe200078fe0ff */
[----:B------:R-:W-:-:S03]  /*00f0*/  IMAD.MOV.U32 R2, RZ, RZ, RZ ;  /* 0x000000ffff027224 */ /* 0x000fc600078e00ff */
[----:B------:R-:W-:-:S04]  /*0100*/  LOP3.LUT R4, R5, 0x3, RZ, 0xc0, !PT ;  /* 0x0000000305047812 */ /* 0x000fc800078ec0ff */
[----:B------:R-:W-:-:S03]  /*0110*/  ISETP.NE.AND P0, PT, R4, RZ, PT ;  /* 0x000000ff0400720c */ /* 0x000fc60003f05270 */
[----:B------:R-:W-:Y:S10]  /*0120*/  @!P1 BRA `(.L_x_7) ;  /* 0x00000004003c9947 */ /* 0x000ff40003800000 */
[----:B------:R-:W0:Y:S01]  /*0130*/  S2R R7, SR_LANEID ;  /* 0x0000000000077919 */ /* 0x000e220000000000 */
[----:B------:R-:W-:Y:S01]  /*0140*/  IMAD.MOV.U32 R3, RZ, RZ, RZ ;  /* 0x000000ffff037224 */ /* 0x000fe200078e00ff */
[----:B------:R-:W-:Y:S01]  /*0150*/  LOP3.LUT R6, R5, 0x1ffffffc, RZ, 0xc0, !PT ;  /* 0x1ffffffc05067812 */ /* 0x000fe200078ec0ff */
[----:B------:R-:W-:Y:S01]  /*0160*/  IMAD.SHL.U32 R5, R23, 0x100, RZ ;  /* 0x0000010017057824 */ /* 0x000fe200078e00ff */
[----:B------:R-:W-:Y:S01]  /*0170*/  CS2R R20, SRZ ;  /* 0x0000000000147805 */ /* 0x000fe2000001ff00 */
[----:B------:R-:W-:-:S03]  /*0180*/  IMAD.MOV.U32 R12, RZ, RZ, RZ ;  /* 0x000000ffff0c7224 */ /* 0x000fc600078e00ff */
[----:B------:R-:W-:Y:S02]  /*0190*/  LOP3.LUT R5, R5, 0x2000, RZ, 0xfc, !PT ;  /* 0x0000200005057812 */ /* 0x000fe400078efcff */
[----:B0-----:R-:W-:Y:S02]  /*01a0*/  LOP3.LUT R2, R7, 0x3, RZ, 0xc0, !PT ;  /* 0x0000000307027812 */ /* 0x001fe400078ec0ff */
[----:B------:R-:W-:-:S05]  /*01b0*/  SHF.R.U32.HI R7, RZ, 0x2, R7 ;  /* 0x00000002ff077819 */ /* 0x000fca0000011607 */
[----:B------:R-:W-:-:S05]  /*01c0*/  IMAD.WIDE.U32 R2, R7, 0x8, R2 ;  /* 0x0000000807027825 */ /* 0x000fca00078e0002 */
[C---:B------:R-:W-:Y:S01]  /*01d0*/  SHF.L.U64.HI R16, R2.reuse, 0x2, R3 ;  /* 0x0000000202107819 */ /* 0x040fe20000010203 */
[----:B------:R-:W-:Y:S01]  /*01e0*/  IMAD.MOV R3, RZ, RZ, -R6 ;  /* 0x000000ffff037224 */ /* 0x000fe200078e0a06 */
[----:B------:R-:W-:Y:S01]  /*01f0*/  SHF.L.U32 R17, R2, 0x2, RZ ;  /* 0x0000000202117819 */ /* 0x000fe200000006ff */
[----:B------:R-:W-:-:S07]  /*0200*/  IMAD.MOV.U32 R2, RZ, RZ, RZ ;  /* 0x000000ffff027224 */ /* 0x000fce00078e00ff */
.L_x_8:
[----:B------:R-:W0:Y:S01]  /*0210*/  LDC.64 R24, c[0x0][0x380] ;  /* 0x0000e000ff187b82 */ /* 0x000e220000000a00 */
[----:B------:R-:W-:-:S05]  /*0220*/  IADD3 R7, PT, PT, R5, -0x2000, RZ ;  /* 0xffffe00005077810 */ /* 0x000fca0007ffe0ff */
[----:B0-----:R-:W-:-:S03]  /*0230*/  IMAD.WIDE.U32 R6, R7, 0x2, R24 ;  /* 0x0000000207067825 */ /* 0x001fc600078e0018 */
[----:B------:R-:W-:-:S05]  /*0240*/  IADD3 R10, P1, PT, R6, R17, RZ ;  /* 0x00000011060a7210 */ /* 0x000fca0007f3e0ff */
[----:B------:R-:W-:-:S05]  /*0250*/  IMAD.X R11, R7, 0x1, R16, P1 ;  /* 0x00000001070b7824 */ /* 0x000fca00008e0610 */
[----:B------:R-:W2:Y:S04]  /*0260*/  LDG.E R8, desc[UR4][R10.64] ;  /* 0x000000040a087981 */ /* 0x000ea8000c1e1900 */
[----:B------:R-:W3:Y:S04]  /*0270*/  LDG.E R9, desc[UR4][R10.64+0x10] ;  /* 0x000010040a097981 */ /* 0x000ee8000c1e1900 */
[----:B------:R-:W4:Y:S04]  /*0280*/  LDG.E R28, desc[UR4][R10.64+0x100] ;  /* 0x000100040a1c7981 */ /* 0x000f28000c1e1900 */
[----:B------:R4:W5:Y:S01]  /*0290*/  LDG.E R14, desc[UR4][R10.64+0x110] ;  /* 0x000110040a0e7981 */ /* 0x000962000c1e1900 */
[----:B------:R-:W-:-:S04]  /*02a0*/  VIADD R7, R5, 0xfffff000 ;  /* 0xfffff00005077836 */ /* 0x000fc80000000000 */
[----:B------:R-:W-:-:S03]  /*02b0*/  IMAD.WIDE.U32 R6, R7, 0x2, R24 ;  /* 0x0000000207067825 */ /* 0x000fc600078e0018 */
[----:B------:R-:W-:-:S05]  /*02c0*/  IADD3 R18, P1, PT, R6, R17, RZ ;  /* 0x0000001106127210 */ /* 0x000fca0007f3e0ff */
[----:B------:R-:W-:-:S05]  /*02d0*/  IMAD.X R19, R7, 0x1, R16, P1 ;  /* 0x0000000107137824 */ /* 0x000fca00008e0610 */
[----:B------:R-:W5:Y:S04]  /*02e0*/  LDG.E R27, desc[UR4][R18.64] ;  /* 0x00000004121b7981 */ /* 0x000f68000c1e1900 */
[----:B------:R-:W5:Y:S04]  /*02f0*/  LDG.E R22, desc[UR4][R18.64+0x110] ;  /* 0x0001100412167981 */ /* 0x000f68000c1e1900 */
[----:B------:R-:W5:Y:S04]  /*0300*/  LDG.E R29, desc[UR4][R18.64+0x10] ;  /* 0x00001004121d7981 */ /* 0x000f68000c1e1900 */
[----:B------:R0:W5:Y:S01]  /*0310*/  LDG.E R26, desc[UR4][R18.64+0x100] ;  /* 0x00010004121a7981 */ /* 0x000162000c1e1900 */
[----:B------:R-:W-:Y:S05]  /*0320*/  WARPSYNC.ALL ;  /* 0x0000000000007948 */ /* 0x000fea0003800000 */
[----:B------:R-:W-:Y:S01]  /*0330*/  IMAD.MOV.U32 R6, RZ, RZ, 0x3c003c00 ;  /* 0x3c003c00ff067424 */ /* 0x000fe200078e00ff */
[----:B------:R-:W-:Y:S01]  /*0340*/  MOV R7, 0x3c003c00 ;  /* 0x3c003c0000077802 */ /* 0x000fe20000000f00 */
[----:B--2---:R-:W-:Y:S04]  /*0350*/  MOVM.16.MT88 R8, R8 ;  /* 0x000000000808723a */ /* 0x004fe80000000000 */
[----:B---3--:R-:W-:Y:S04]  /*0360*/  MOVM.16.MT88 R9, R9 ;  /* 0x000000000909723a */ /* 0x008fe80000000000 */
[----:B----4-:R-:W-:Y:S04]  /*0370*/  MOVM.16.MT88 R10, R28 ;  /* 0x000000001c0a723a */ /* 0x010fe80000000000 */
[----:B-----5:R-:W1:Y:S02]  /*0380*/  MOVM.16.MT88 R11, R14 ;  /* 0x000000000e0b723a */ /* 0x020e640000000000 */
[----:B-1----:R-:W-:Y:S01]  /*0390*/  HMMA.16816.F16 R14, R8, R6, R20 ;  /* 0x00000006080e723c */ /* 0x002fe20000000814 */
[----:B------:R-:W-:-:S03]  /*03a0*/  IMAD.WIDE.U32 R20, R5, 0x2, R24 ;  /* 0x0000000205147825 */ /* 0x000fc600078e0018 */
[----:B------:R-:W-:-:S04]  /*03b0*/  IADD3 R20, P1, PT, R20, R17, RZ ;  /* 0x0000001114147210 */ /* 0x000fc80007f3e0ff */
[----:B0-----:R-:W-:Y:S01]  /*03c0*/  HMMA.16816.F16 R18, R8, R6, R12 ;  /* 0x000000060812723c */ /* 0x001fe2000000080c */
[----:B------:R-:W-:Y:S01]  /*03d0*/  IMAD.X R21, R21, 0x1, R16, P1 ;  /* 0x0000000115157824 */ /* 0x000fe200008e0610 */
[----:B------:R-:W-:Y:S04]  /*03e0*/  MOVM.16.MT88 R8, R27 ;  /* 0x000000001b08723a */ /* 0x000fe80000000000 */
[----:B------:R0:W-:Y:S04]  /*03f0*/  MOVM.16.MT88 R11, R22 ;  /* 0x00000000160b723a */ /* 0x0001e80000000000 */
[----:B------:R-:W2:Y:S04]  /*0400*/  LDG.E R12, desc[UR4][R20.64] ;  /* 0x00000004140c7981 */ /* 0x000ea8000c1e1900 */
[----:B0-----:R-:W3:Y:S04]  /*0410*/  LDG.E R22, desc[UR4][R20.64+0x10] ;  /* 0x0000100414167981 */ /* 0x001ee8000c1e1900 */
[----:B------:R-:W4:Y:S04]  /*0420*/  LDG.E R28, desc[UR4][R20.64+0x100] ;  /* 0x00010004141c7981 */ /* 0x000f28000c1e1900 */
[----:B------:R0:W5:Y:S01]  /*0430*/  LDG.E R27, desc[UR4][R20.64+0x110] ;  /* 0x00011004141b7981 */ /* 0x000162000c1e1900 */
[----:B------:R-:W-:-:S04]  /*0440*/  VIADD R13, R5, 0x1000 ;  /* 0x00001000050d7836 */ /* 0x000fc80000000000 */
[----:B------:R-:W-:-:S03]  /*0450*/  IMAD.WIDE.U32 R24, R13, 0x2, R24 ;  /* 0x000000020d187825 */ /* 0x000fc600078e0018 */
[----:B0-----:R-:W-:Y:S01]  /*0460*/  IADD3 R20, P1, PT, R24, R17, RZ ;  /* 0x0000001118147210 */ /* 0x001fe20007f3e0ff */
[----:B------:R0:W-:Y:S04]  /*0470*/  MOVM.16.MT88 R9, R29 ;  /* 0x000000001d09723a */ /* 0x0001e80000000000 */
[----:B------:R-:W-:Y:S01]  /*0480*/  IMAD.X R21, R25, 0x1, R16, P1 ;  /* 0x0000000119157824 */ /* 0x000fe200008e0610 */
[----:B------:R1:W1:Y:S04]  /*0490*/  MOVM.16.MT88 R10, R26 ;  /* 0x000000001a0a723a */ /* 0x0002680000000000 */
[----:B0-----:R-:W5:Y:S04]  /*04a0*/  LDG.E R29, desc[UR4][R20.64] ;  /* 0x00000004141d7981 */ /* 0x001f68000c1e1900 */
[----:B-1----:R-:W5:Y:S04]  /*04b0*/  LDG.E R26, desc[UR4][R20.64+0x10] ;  /* 0x00001004141a7981 */ /* 0x002f68000c1e1900 */
[----:B------:R-:W5:Y:S04]  /*04c0*/  LDG.E R25, desc[UR4][R20.64+0x100] ;  /* 0x0001000414197981 */ /* 0x000f68000c1e1900 */
[----:B------:R0:W5:Y:S01]  /*04d0*/  LDG.E R24, desc[UR4][R20.64+0x110] ;  /* 0x0001100414187981 */ /* 0x000162000c1e1900 */
[CC--:B------:R-:W-:Y:S08]  /*04e0*/  HMMA.16816.F16 R14, R8.reuse, R6.reuse, R14 ;  /* 0x00000006080e723c */ /* 0x0c0ff0000000080e */
[----:B------:R-:W-:Y:S01]  /*04f0*/  HMMA.16816.F16 R18, R8, R6, R18 ;  /* 0x000000060812723c */ /* 0x000fe20000000812 */
[----:B------:R-:W-:-:S04]  /*0500*/  IADD3 R3, PT, PT, R3, 0x4, RZ ;  /* 0x0000000403037810 */ /* 0x000fc80007ffe0ff */
[----:B------:R-:W-:Y:S01]  /*0510*/  ISETP.NE.AND P1, PT, R3, RZ, PT ;  /* 0x000000ff0300720c */ /* 0x000fe20003f25270 */
[----:B------:R-:W-:Y:S02]  /*0520*/  VIADD R2, R2, 0x40 ;  /* 0x0000004002027836 */ /* 0x000fe40000000000 */
[----:B------:R-:W-:Y:S01]  /*0530*/  VIADD R5, R5, 0x4000 ;  /* 0x0000400005057836 */ /* 0x000fe20000000000 */
[----:B--2---:R-:W-:Y:S04]  /*0540*/  MOVM.16.MT88 R8, R12 ;  /* 0x000000000c08723a */ /* 0x004fe80000000000 */
[----:B---3--:R-:W-:Y:S04]  /*0550*/  MOVM.16.MT88 R9, R22 ;  /* 0x000000001609723a */ /* 0x008fe80000000000 */
[----:B----4-:R-:W-:Y:S04]  /*0560*/  MOVM.16.MT88 R10, R28 ;  /* 0x000000001c0a723a */ /* 0x010fe80000000000 */
[----:B-----5:R-:W0:Y:S04]  /*0570*/  MOVM.16.MT88 R11, R27 ;  /* 0x000000001b0b723a */ /* 0x020e280000000000 */
[----:B------:R-:W-:Y:S01]  /*0580*/  MOVM.16.MT88 R12, R29 ;  /* 0x000000001d0c723a */ /* 0x000fe20000000000 */
[CC--:B0-----:R-:W-:Y:S03]  /*0590*/  HMMA.16816.F16 R20, R8.reuse, R6.reuse, R14 ;  /* 0x000000060814723c */ /* 0x0c1fe6000000080e */
[----:B------:R-:W-:Y:S04]  /*05a0*/  MOVM.16.MT88 R13, R26 ;  /* 0x000000001a0d723a */ /* 0x000fe80000000000 */
[----:B------:R-:W-:Y:S04]  /*05b0*/  MOVM.16.MT88 R14, R25 ;  /* 0x00000000190e723a */ /* 0x000fe80000000000 */
[----:B------:R-:W0:Y:S01]  /*05c0*/  MOVM.16.MT88 R15, R24 ;  /* 0x00000000180f723a */ /* 0x000e220000000000 */
[-C--:B------:R-:W-:Y:S08]  /*05d0*/  HMMA.16816.F16 R18, R8, R6.reuse, R18 ;  /* 0x000000060812723c */ /* 0x080ff00000000812 */
[----:B0-----:R-:W-:-:S12]  /*05e0*/  HMMA.16816.F16 R20, R12, R6, R20 ;  /* 0x000000060c14723c */ /* 0x001fd80000000814 */
[----:B------:R-:W-:Y:S01]  /*05f0*/  HMMA.16816.F16 R12, R12, R6, R18 ;  /* 0x000000060c0c723c */ /* 0x000fe20000000812 */
[----:B------:R-:W-:-:S04]  /*0600*/  NOP ;  /* 0x0000000000007918 */ /* 0x000fc80000000000 */
[----:B------:R-:W-:-:S15]  /*0610*/  @P1 BRA `(.L_x_8) ;  /* 0xfffffff800fc1947 */ /* 0x000fde000383ffff */
.L_x_7:
[----:B------:R-:W-:Y:S05]  /*0620*/  @!P0 BRA `(.L_x_6) ;  /* 0x00000000007c8947 */ /* 0x000fea0003800000 */
[----:B------:R-:W0:Y:S01]  /*0630*/  S2R R3, SR_LANEID ;  /* 0x0000000000037919 */ /* 0x000e220000000000 */
[----:B------:R-:W1:Y:S01]  /*0640*/  LDC.64 R8, c[0x0][0x380] ;  /* 0x0000e000ff087b82 */ /* 0x000e620000000a00 */
[----:B------:R-:W-:Y:S01]  /*0650*/  MOV R7, RZ ;  /* 0x000000ff00077202 */ /* 0x000fe20000000f00 */
[----:B------:R-:W-:Y:S02]  /*0660*/  IMAD.IADD R5, R23, 0x1, R2 ;  /* 0x0000000117057824 */ /* 0x000fe400078e0202 */
[----:B------:R-:W-:Y:S02]  /*0670*/  IMAD.MOV R14, RZ, RZ, -R4 ;  /* 0x000000ffff0e7224 */ /* 0x000fe400078e0a04 */
[----:B------:R-:W-:Y:S01]  /*0680*/  IMAD.SHL.U32 R15, R5, 0x100, RZ ;  /* 0x00000100050f7824 */ /* 0x000fe200078e00ff */
[----:B0-----:R-:W-:Y:S02]  /*0690*/  LOP3.LUT R6, R3, 0x3, RZ, 0xc0, !PT ;  /* 0x0000000303067812 */ /* 0x001fe400078ec0ff */
[----:B------:R-:W-:-:S05]  /*06a0*/  SHF.R.U32.HI R3, RZ, 0x2, R3 ;  /* 0x00000002ff037819 */ /* 0x000fca0000011603 */
[----:B------:R-:W-:-:S05]  /*06b0*/  IMAD.WIDE.U32 R2, R3, 0x8, R6 ;  /* 0x0000000803027825 */ /* 0x000fca00078e0006 */
[----:B------:R-:W-:-:S07]  /*06c0*/  SHF.L.U64.HI R17, R2, 0x2, R3 ;  /* 0x0000000202117819 */ /* 0x000fce0000010203 */
.L_x_9:
[----:B-1----:R-:W-:-:S03]  /*06d0*/  IMAD.WIDE.U32 R4, R15, 0x2, R8 ;  /* 0x000000020f047825 */ /* 0x002fc600078e0008 */
[----:B------:R-:W-:-:S05]  /*06e0*/  LEA R10, P0, R2, R4, 0x2 ;  /* 0x00000004020a7211 */ /* 0x000fca00078010ff */
[----:B------:R-:W-:-:S05]  /*06f0*/  IMAD.X R11, R5, 0x1, R17, P0 ;  /* 0x00000001050b7824 */ /* 0x000fca00000e0611 */
[----:B------:R-:W2:Y:S04]  /*0700*/  LDG.E R4, desc[UR4][R10.64] ;  /* 0x000000040a047981 */ /* 0x000ea8000c1e1900 */
[----:B------:R-:W3:Y:S04]  /*0710*/  LDG.E R5, desc[UR4][R10.64+0x10] ;  /* 0x000010040a057981 */ /* 0x000ee8000c1e1900 */
[----:B------:R-:W4:Y:S04]  /*0720*/  LDG.E R6, desc[UR4][R10.64+0x100] ;  /* 0x000100040a067981 */ /* 0x000f28000c1e1900 */
[----:B------:R-:W5:Y:S01]  /*0730*/  LDG.E R7, desc[UR4][R10.64+0x110] ;  /* 0x000110040a077981 */ /* 0x000f62000c1e1900 */
[----:B------:R-:W-:Y:S05]  /*0740*/  WARPSYNC.ALL ;  /* 0x0000000000007948 */ /* 0x000fea0003800000 */
[----:B------:R-:W-:Y:S01]  /*0750*/  VIADD R14, R14, 0x1 ;  /* 0x000000010e0e7836 */ /* 0x000fe20000000000 */
[----:B------:R-:W-:Y:S01]  /*0760*/  MOV R18, 0x3c003c00 ;  /* 0x3c003c0000127802 */ /* 0x000fe20000000f00 */
[----:B------:R-:W-:-:S02]  /*0770*/  IMAD.MOV.U32 R19, RZ, RZ, 0x3c003c00 ;  /* 0x3c003c00ff137424 */ /* 0x000fc400078e00ff */
[----:B------:R-:W-:Y:S01]  /*0780*/  VIADD R15, R15, 0x1000 ;  /* 0x000010000f0f7836 */ /* 0x000fe20000000000 */
[----:B------:R-:W-:Y:S01]  /*0790*/  ISETP.NE.AND P0, PT, R14, RZ, PT ;  /* 0x000000ff0e00720c */ /* 0x000fe20003f05270 */
[----:B--2---:R-:W-:Y:S04]  /*07a0*/  MOVM.16.MT88 R4, R4 ;  /* 0x000000000404723a */ /* 0x004fe80000000000 */
[----:B---3--:R-:W-:Y:S04]  /*07b0*/  MOVM.16.MT88 R5, R5 ;  /* 0x000000000505723a */ /* 0x008fe80000000000 */
[----:B----4-:R-:W-:Y:S04]  /*07c0*/  MOVM.16.MT88 R6, R6 ;  /* 0x000000000606723a */ /* 0x010fe80000000000 */
[----:B-----5:R-:W0:Y:S02]  /*07d0*/  MOVM.16.MT88 R7, R7 ;  /* 0x000000000707723a */ /* 0x020e240000000000 */
[CC--:B0-----:R-:W-:Y:S08]  /*07e0*/  HMMA.16816.F16 R20, R4.reuse, R18.reuse, R20 ;  /* 0x000000120414723c */ /* 0x0c1ff00000000814 */
[----:B------:R-:W-:Y:S01]  /*07f0*/  HMMA.16816.F16 R12, R4, R18, R12 ;  /* 0x00000012040c723c */ /* 0x000fe2000000080c */
[----:B------:R-:W-:-:S04]  /*0800*/  NOP ;  /* 0x0000000000007918 */ /* 0x000fc80000000000 */
[----:B------:R-:W-:-:S15]  /*0810*/  @P0 BRA `(.L_x_9) ;  /* 0xfffffffc00ac0947 */ /* 0x000fde000383ffff */
.L_x_6:
[----:B------:R-:W0:Y:S01]  /*0820*/  S2R R2, SR_CgaCtaId ;  /* 0x0000000000027919 */ /* 0x000e220000008800 */
[----:B------:R-:W-:Y:S05]  /*0830*/  WARPSYNC.ALL ;  /* 0x0000000000007948 */ /* 0x000fea0003800000 */
[----:B------:R-:W1:Y:S01]  /*0840*/  S2R R6, SR_LANEID ;  /* 0x0000000000067919 */ /* 0x000e620000000000 */
[----:B------:R-:W-:Y:S02]  /*0850*/  MOV R3, 0x400 ;  /* 0x0000040000037802 */ /* 0x000fe40000000f00 */
[----:B------:R-:W-:Y:S01]  /*0860*/  ISETP.GT.U32.AND P0, PT, R0, 0x1f, PT ;  /* 0x0000001f0000780c */ /* 0x000fe20003f04070 */
[----:B------:R-:W2:Y:S04]  /*0870*/  MOVM.16.MT88 R20, R20 ;  /* 0x000000001414723a */ /* 0x000ea80000000000 */
[----:B------:R-:W3:Y:S04]  /*0880*/  MOVM.16.MT88 R21, R21 ;  /* 0x000000001515723a */ /* 0x000ee80000000000 */
[----:B------:R-:W4:Y:S04]  /*0890*/  MOVM.16.MT88 R12, R12 ;  /* 0x000000000c0c723a */ /* 0x000f280000000000 */
[----:B------:R-:W5:Y:S01]  /*08a0*/  MOVM.16.MT88 R13, R13 ;  /* 0x000000000d0d723a */ /* 0x000f620000000000 */
[----:B0-----:R-:W-:-:S04]  /*08b0*/  LEA R4, R2, R3, 0x18 ;  /* 0x0000000302047211 */ /* 0x001fc800078ec0ff */
[----:B------:R-:W-:Y:S02]  /*08c0*/  LEA R23, R23, R4, 0x9 ;  /* 0x0000000417177211 */ /* 0x000fe400078e48ff */
[----:B-1----:R-:W-:Y:S02]  /*08d0*/  SHF.R.U32.HI R16, RZ, 0x2, R6 ;  /* 0x00000002ff107819 */ /* 0x002fe40000011606 */
[----:B------:R-:W-:-:S05]  /*08e0*/  LOP3.LUT R5, R6, 0x3, RZ, 0xc0, !PT ;  /* 0x0000000306057812 */ /* 0x000fca00078ec0ff */
[----:B------:R-:W-:-:S04]  /*08f0*/  IMAD R16, R16, 0x8, R5 ;  /* 0x0000000810107824 */ /* 0x000fc800078e0205 */
[----:B------:R-:W-:-:S05]  /*0900*/  IMAD.U32 R4, R16, 0x4, R23 ;  /* 0x0000000410047824 */ /* 0x000fca00078e0017 */
[----:B--2---:R0:W-:Y:S04]  /*0910*/  STS [R4], R20 ;  /* 0x0000001404007388 */ /* 0x0041e80000000800 */
[----:B---3--:R0:W-:Y:S04]  /*0920*/  STS [R4+0x10], R21 ;  /* 0x0000101504007388 */ /* 0x0081e80000000800 */
[----:B----4-:R0:W-:Y:S04]  /*0930*/  STS [R4+0x100], R12 ;  /* 0x0001000c04007388 */ /* 0x0101e80000000800 */
[----:B-----5:R0:W-:Y:S01]  /*0940*/  STS [R4+0x110], R13 ;  /* 0x0001100d04007388 */ /* 0x0201e20000000800 */
        /* <DEDUP_REMOVED lines=13> */
[----:B------:R-:W-:Y:S02]  /*0a20*/  ISETP.GT.U32.AND P0, PT, R0, 0xf, PT ;  /* 0x0000000f0000780c */ /* 0x000fe40003f04070 */
[----:B------:R-:W-:Y:S01]  /*0a30*/  LEA R3, R2, R3, 0x18 ;  /* 0x0000000302037211 */ /* 0x000fe200078ec0ff */
[----:B------:R-:W-:Y:S02]  /*0a40*/  IMAD R6, R5, 0x100, R6 ;  /* 0x0000010005067824 */ /* 0x000fe400078e0206 */
[----:B------:R-:W-:Y:S01]  /*0a50*/  IMAD.MOV.U32 R2, RZ, RZ, RZ ;  /* 0x000000ffff027224 */ /* 0x000fe200078e00ff */
[----:B------:R-:W-:Y:S01]  /*0a60*/  LEA R16, R16, R3, 0x3 ;  /* 0x0000000310107211 */ /* 0x000fe200078e18ff */
[----:B------:R-:W-:-:S05]  /*0a70*/  IMAD.U32 R23, R6, 0x2, R23 ;  /* 0x0000000206177824 */ /* 0x000fca00078e0017 */
[----:B------:R-:W0:Y:S01]  /*0a80*/  LDSM.16.MT88.4 R4, [R23] ;  /* 0x000000001704783b */ /* 0x000e220000004200 */
[C---:B------:R-:W-:Y:S01]  /*0a90*/  @!P0 IMAD R3, R0.reuse, 0x4, R3 ;  /* 0x0000000400038824 */ /* 0x040fe200078e0203 */
[C---:B0-----:R-:W-:Y:S08]  /*0aa0*/  HMMA.16816.F32 R12, R8.reuse, R4, RZ ;  /* 0x00000004080c723c */ /* 0x041ff000000018ff */
[----:B------:R-:W-:Y:S11]  /*0ab0*/  HMMA.16816.F32 R4, R8, R6, RZ ;  /* 0x000000060804723c */ /* 0x000ff600000018ff */
        /* <DEDUP_REMOVED lines=15> */
[----:B01----:R-:W-:-:S05]  /*0bb0*/  FADD R11, R11, R0 ;  /* 0x000000000b0b7221 */ /* 0x003fca0000000000 */
[----:B--2---:R-:W-:Y:S01]  /*0bc0*/  STG.E desc[UR4][R2.64], R11 ;  /* 0x0000000b02007986 */ /* 0x004fe2000c101904 */
[----:B------:R-:W-:Y:S05]  /*0bd0*/  EXIT ;  /* 0x000000000000794d */ /* 0x000fea0003800000 */
.L_x_10:
        /* <DEDUP_REMOVED lines=10> */
.L_x_29:


//--------------------- .text._Z28compute_reductions256N_blockPK6__halfPfi --------------------------
	.section	.text._Z28compute_reductions256N_blockPK6__halfPfi,"ax",@progbits
	.align	128
        .global         _Z28compute_reductions256N_blockPK6__halfPfi
        .type           _Z28compute_reductions256N_blockPK6__halfPfi,@function
        .size           _Z28compute_reductions256N_blockPK6__halfPfi,(.L_x_30 - _Z28compute_reductions256N_blockPK6__halfPfi)
        .other          _Z28compute_reductions256N_blockPK6__halfPfi,@"STO_CUDA_ENTRY STV_DEFAULT"
_Z28compute_reductions256N_blockPK6__halfPfi:
.text._Z28compute_reductions256N_blockPK6__halfPfi:
[----:B------:R-:W-:Y:S01]  /*0000*/  LDC R1, c[0x0][0x37c] ;  /* 0x0000df00ff017b82 */ /* 0x000fe20000000800 */
[----:B------:R-:W0:Y:S01]  /*0010*/  S2R R4, SR_LANEID ;  /* 0x0000000000047919 */ /* 0x000e220000000000 */
[----:B------:R-:W-:Y:S01]  /*0020*/  BSSY.RECONVERGENT B0, `(.L_x_11) ;  /* 0x0000021000007945 */ /* 0x000fe20003800200 */
[----:B------:R-:W1:Y:S01]  /*0030*/  S2R R5, SR_TID.X ;  /* 0x0000000000057919 */ /* 0x000e620000002100 */
[----:B------:R-:W2:Y:S01]  /*0040*/  S2R R11, SR_CgaCtaId ;  /* 0x00000000000b7919 */ /* 0x000ea20000008800 */
[--C-:B0-----:R-:W-:Y:S02]  /*0050*/  SHF.R.U32.HI R0, RZ, 0x3, R4.reuse ;  /* 0x00000003ff007819 */ /* 0x101fe40000011604 */
[----:B------:R-:W-:Y:S02]  /*0060*/  LOP3.LUT R2, R4, 0x7, RZ, 0xc0, !PT ;  /* 0x0000000704027812 */ /* 0x000fe400078ec0ff */
[----:B-1----:R-:W-:Y:S01]  /*0070*/  ISETP.GT.U32.AND P0, PT, R5, 0x1f, PT ;  /* 0x0000001f0500780c */ /* 0x002fe20003f04070 */
[C---:B------:R-:W-:Y:S01]  /*0080*/  IMAD.SHL.U32 R6, R0.reuse, 0x8, RZ ;  /* 0x0000000800067824 */ /* 0x040fe200078e00ff */
[----:B------:R-:W-:Y:S01]  /*0090*/  SHF.R.U32.HI R7, RZ, 0x4, R4 ;  /* 0x00000004ff077819 */ /* 0x000fe20000011604 */
[----:B------:R-:W-:Y:S01]  /*00a0*/  IMAD.SHL.U32 R3, R0, 0x8, RZ ;  /* 0x0000000800037824 */ /* 0x000fe200078e00ff */
[----:B------:R-:W-:-:S02]  /*00b0*/  MOV R0, 0x400 ;  /* 0x0000040000007802 */ /* 0x000fc40000000f00 */
[----:B------:R-:W-:Y:S01]  /*00c0*/  LOP3.LUT R6, R6, 0x8, RZ, 0xe2, !PT ;  /* 0x0000000806067812 */ /* 0x000fe200078ee2ff */
[--C-:B------:R-:W-:Y:S01]  /*00d0*/  IMAD R9, R7, 0x8, R2.reuse ;  /* 0x0000000807097824 */ /* 0x100fe200078e0202 */
[----:B------:R-:W-:Y:S01]  /*00e0*/  LOP3.LUT R3, R3, 0x8, R2, 0xe2, !PT ;  /* 0x0000000803037812 */ /* 0x000fe200078ee202 */
[----:B------:R-:W-:Y:S01]  /*00f0*/  IMAD.SHL.U32 R2, R7, 0x8, RZ ;  /* 0x0000000807027824 */ /* 0x000fe200078e00ff */
[----:B--2---:R-:W-:Y:S01]  /*0100*/  LEA R0, R11, R0, 0x18 ;  /* 0x000000000b007211 */ /* 0x004fe200078ec0ff */
[----:B------:R-:W-:Y:S02]  /*0110*/  IMAD R9, R9, 0x18, R6 ;  /* 0x0000001809097824 */ /* 0x000fe400078e0206 */
[----:B------:R-:W-:-:S03]  /*0120*/  IMAD R7, R3, 0x18, R2 ;  /* 0x0000001803077824 */ /* 0x000fc600078e0202 */
[----:B------:R-:W-:Y:S01]  /*0130*/  LEA R14, R9, R0, 0x1 ;  /* 0x00000000090e7211 */ /* 0x000fe200078e08ff */
[----:B------:R-:W-:Y:S01]  /*0140*/  IMAD.U32 R20, R7, 0x2, R0 ;  /* 0x0000000207147824 */ /* 0x000fe200078e0000 */
[----:B------:R-:W-:Y:S06]  /*0150*/  @P0 BRA `(.L_x_12) ;  /* 0x0000000000340947 */ /* 0x000fec0003800000 */
[C---:B------:R-:W-:Y:S01]  /*0160*/  IMAD.SHL.U32 R6, R5.reuse, 0x8, RZ ;  /* 0x0000000805067824 */ /* 0x040fe200078e00ff */
[----:B------:R-:W0:Y:S01]  /*0170*/  S2R R13, SR_CgaCtaId ;  /* 0x00000000000d7919 */ /* 0x000e220000008800 */
[----:B------:R-:W-:Y:S02]  /*0180*/  IMAD.SHL.U32 R12, R5, 0x10, RZ ;  /* 0x00000010050c7824 */ /* 0x000fe400078e00ff */
[----:B------:R-:W-:Y:S01]  /*0190*/  IMAD.SHL.U32 R7, R6, 0x2, RZ ;  /* 0x0000000206077824 */ /* 0x000fe200078e00ff */
[----:B------:R-:W-:-:S03]  /*01a0*/  MOV R6, 0x400 ;  /* 0x0000040000067802 */ /* 0x000fc60000000f00 */
[----:B------:R-:W1:Y:S08]  /*01b0*/  LDC.64 R8, c[0x3][R7] ;  /* 0x00c0000007087b82 */ /* 0x000e700000000a00 */
[----:B------:R-:W1:Y:S01]  /*01c0*/  LDC.64 R10, c[0x3][R7+0x8] ;  /* 0x00c00200070a7b82 */ /* 0x000e620000000a00 */
[----:B0-----:R-:W-:Y:S02]  /*01d0*/  LEA R13, R13, R6, 0x18 ;  /* 0x000000060d0d7211 */ /* 0x001fe400078ec0ff */
[----:B------:R-:W-:-:S05]  /*01e0*/  SHF.R.U32.HI R6, RZ, 0x1, R5 ;  /* 0x00000001ff067819 */ /* 0x000fca0000011605 */
[----:B------:R-:W-:Y:S01]  /*01f0*/  IMAD R6, R6, 0x30, R13 ;  /* 0x0000003006067824 */ /* 0x000fe200078e020d */
[----:B------:R-:W-:-:S04]  /*0200*/  LOP3.LUT R13, R12, 0x10, RZ, 0xc0, !PT ;  /* 0x000000100c0d7812 */ /* 0x000fc800078ec0ff */
[----:B------:R-:W-:-:S05]  /*0210*/  IADD3 R6, PT, PT, R6, R13, RZ ;  /* 0x0000000d06067210 */ /* 0x000fca0007ffe0ff */
[----:B-1----:R0:W-:Y:S02]  /*0220*/  STS.128 [R6], R8 ;  /* 0x0000000806007388 */ /* 0x0021e40000000c00 */
.L_x_12:
[----:B------:R-:W-:Y:S05]  /*0230*/  BSYNC.RECONVERGENT B0 ;  /* 0x0000000000007941 */ /* 0x000fea0003800200 */
.L_x_11:
[----:B------:R-:W1:Y:S01]  /*0240*/  LDCU UR6, c[0x0][0x390] ;  /* 0x00007200ff0677ac */ /* 0x000e620008000800 */
[----:B------:R-:W-:Y:S01]  /*0250*/  BAR.SYNC.DEFER_BLOCKING 0x0 ;  /* 0x0000000000007b1d */ /* 0x000fe20000010000 */
[----:B------:R-:W-:Y:S02]  /*0260*/  SHF.R.U32.HI R26, RZ, 0x5, R5 ;  /* 0x00000005ff1a7819 */ /* 0x000fe40000011605 */
[----:B------:R-:W-:Y:S02]  /*0270*/  CS2R R18, SRZ ;  /* 0x0000000000127805 */ /* 0x000fe4000001ff00 */
[----:B------:R-:W-:Y:S01]  /*0280*/  CS2R R16, SRZ ;  /* 0x0000000000107805 */ /* 0x000fe2000001ff00 */
[----:B------:R-:W2:Y:S01]  /*0290*/  LDCU.64 UR4, c[0x0][0x358] ;  /* 0x00006b00ff0477ac */ /* 0x000ea20008000a00 */
[----:B------:R-:W-:Y:S01]  /*02a0*/  BSSY.RECONVERGENT B0, `(.L_x_13) ;  /* 0x0000063000007945 */ /* 0x000fe20003800200 */
[----:B-1----:R-:W-:Y:S01]  /*02b0*/  ISETP.GE.U32.AND P0, PT, R26, UR6, PT ;  /* 0x000000061a007c0c */ /* 0x002fe2000bf06070 */
[----:B------:R-:W1:Y:S04]  /*02c0*/  LDSM.16.M88.4 R12, [R14] ;  /* 0x000000000e0c783b */ /* 0x000e680000000200 */
[----:B0-----:R0:W3:Y:S08]  /*02d0*/  LDSM.16.M88.4 R8, [R20] ;  /* 0x000000001408783b */ /* 0x0010f00000000200 */
[----:B0-2---:R-:W-:Y:S05]  /*02e0*/  @P0 BRA `(.L_x_14) ;  /* 0x0000000400780947 */ /* 0x005fea0003800000 */
[----:B------:R-:W-:Y:S01]  /*02f0*/  LOP3.LUT R6, RZ, R26, RZ, 0x33, !PT ;  /* 0x0000001aff067212 */ /* 0x000fe200078e33ff */
[----:B------:R-:W-:Y:S01]  /*0300*/  IMAD.MOV.U32 R25, RZ, RZ, RZ ;  /* 0x000000ffff197224 */ /* 0x000fe200078e00ff */
[----:B------:R-:W-:Y:S01]  /*0310*/  CS2R R16, SRZ ;  /* 0x0000000000107805 */ /* 0x000fe2000001ff00 */
[----:B------:R-:W-:Y:S02]  /*0320*/  IMAD.MOV.U32 R18, RZ, RZ, RZ ;  /* 0x000000ffff127224 */ /* 0x000fe400078e00ff */
[----:B------:R-:W-:-:S05]  /*0330*/  VIADD R6, R6, UR6 ;  /* 0x0000000606067c36 */ /* 0x000fca0008000000 */
[C---:B------:R-:W-:Y:S02]  /*0340*/  ISETP.GE.U32.AND P1, PT, R6.reuse, 0x30, PT ;  /* 0x000000300600780c */ /* 0x040fe40003f26070 */
[----:B------:R-:W-:-:S04]  /*0350*/  LEA.HI R7, R6, 0x1, RZ, 0x1c ;  /* 0x0000000106077811 */ /* 0x000fc800078fe0ff */
[----:B------:R-:W-:-:S07]  /*0360*/  LOP3.LUT P0, R6, R7, 0x3, RZ, 0xc0, !PT ;  /* 0x0000000307067812 */ /* 0x000fce000780c0ff */
[----:B------:R-:W-:Y:S06]  /*0370*/  @!P1 BRA `(.L_x_15) ;  /* 0x0000000000f09947 */ /* 0x000fec0003800000 */
[----:B------:R-:W-:Y:S01]  /*0380*/  LOP3.LUT R22, R4, 0x3, RZ, 0xc0, !PT ;  /* 0x0000000304167812 */ /* 0x000fe200078ec0ff */
[----:B------:R-:W-:Y:S01]  /*0390*/  IMAD.MOV.U32 R23, RZ, RZ, RZ ;  /* 0x000000ffff177224 */ /* 0x000fe200078e00ff */
[----:B-1----:R-:W-:Y:S01]  /*03a0*/  SHF.R.U32.HI R15, RZ, 0x2, R4 ;  /* 0x00000002ff0f7819 */ /* 0x002fe20000011604 */
[----:B------:R-:W-:Y:S01]  /*03b0*/  IMAD.SHL.U32 R24, R26, 0x100, RZ ;  /* 0x000001001a187824 */ /* 0x000fe200078e00ff */
[----:B------:R-:W-:Y:S01]  /*03c0*/  LOP3.LUT R14, R7, 0x1ffffffc, RZ, 0xc0, !PT ;  /* 0x1ffffffc070e7812 */ /* 0x000fe200078ec0ff */
[----:B------:R-:W-:Y:S01]  /*03d0*/  IMAD.MOV.U32 R25, RZ, RZ, RZ ;  /* 0x000000ffff197224 */ /* 0x000fe200078e00ff */
[----:B------:R-:W-:Y:S01]  /*03e0*/  CS2R R16, SRZ ;  /* 0x0000000000107805 */ /* 0x000fe2000001ff00 */
[----:B------:R-:W-:Y:S01]  /*03f0*/  IMAD.WIDE.U32 R22, R15, 0x8, R22 ;  /* 0x000000080f167825 */ /* 0x000fe200078e0016 */
[----:B------:R-:W-:-:S03]  /*0400*/  LOP3.LUT R24, R24, 0x2000, RZ, 0xfc, !PT ;  /* 0x0000200018187812 */ /* 0x000fc600078efcff */
[----:B------:R-:W-:Y:S01]  /*0410*/  IMAD.MOV.U32 R18, RZ, RZ, RZ ;  /* 0x000000ffff127224 */ /* 0x000fe200078e00ff */
[C---:B------:R-:W-:Y:S01]  /*0420*/  SHF.L.U64.HI R7, R22.reuse, 0x2, R23 ;  /* 0x0000000216077819 */ /* 0x040fe20000010217 */
[----:B------:R-:W-:Y:S01]  /*0430*/  IMAD.MOV R23, RZ, RZ, -R14 ;  /* 0x000000ffff177224 */ /* 0x000fe200078e0a0e */
[----:B------:R-:W-:-:S07]  /*0440*/  SHF.L.U32 R22, R22, 0x2, RZ ;  /* 0x0000000216167819 */ /* 0x000fce00000006ff */
.L_x_16:
[----:B------:R-:W0:Y:S01]  /*0450*/  LDC.64 R20, c[0x0][0x380] ;  /* 0x0000e000ff147b82 */ /* 0x000e220000000a00 */
[----:B------:R-:W-:-:S05]  /*0460*/  IADD3 R15, PT, PT, R24, -0x2000, RZ ;  /* 0xffffe000180f7810 */ /* 0x000fca0007ffe0ff */
[----:B0-----:R-:W-:-:S03]  /*0470*/  IMAD.WIDE.U32 R14, R15, 0x2, R20 ;  /* 0x000000020f0e7825 */ /* 0x001fc600078e0014 */
[----:B------:R-:W-:-:S05]  /*0480*/  IADD3 R28, P1, PT, R14, R22, RZ ;  /* 0x000000160e1c7210 */ /* 0x000fca0007f3e0ff */
[----:B------:R-:W-:-:S05]  /*0490*/  IMAD.X R29, R15, 0x1, R7, P1 ;  /* 0x000000010f1d7824 */ /* 0x000fca00008e0607 */
[----:B------:R-:W3:Y:S04]  /*04a0*/  LDG.E R14, desc[UR4][R28.64] ;  /* 0x000000041c0e7981 */ /* 0x000ee8000c1e1900 */
[----:B------:R-:W3:Y:S01]  /*04b0*/  LDG.E R15, desc[UR4][R28.64+0x10] ;  /* 0x000010041c0f7981 */ /* 0x000ee2000c1e1900 */
[----:B------:R-:W-:Y:S05]  /*04c0*/  WARPSYNC.ALL ;  /* 0x0000000000007948 */ /* 0x000fea0003800000 */
[C---:B---3--:R-:W-:Y:S01]  /*04d0*/  HMMA.16816.F16 R16, R8.reuse, R14, R16 ;  /* 0x0000000e0810723c */ /* 0x048fe20000000810 */
[----:B------:R-:W2:Y:S04]  /*04e0*/  LDG.E R14, desc[UR4][R28.64+0x100] ;  /* 0x000100041c0e7981 */ /* 0x000ea8000c1e1900 */
[----:B------:R-:W2:Y:S03]  /*04f0*/  LDG.E R15, desc[UR4][R28.64+0x110] ;  /* 0x000110041c0f7981 */ /* 0x000ea6000c1e1900 */
[----:B--2---:R-:W-:Y:S01]  /*0500*/  HMMA.16816.F16 R14, R8, R14, R18 ;  /* 0x0000000e080e723c */ /* 0x004fe20000000812 */
[----:B------:R-:W-:-:S04]  /*0510*/  VIADD R19, R24, 0xfffff000 ;  /* 0xfffff00018137836 */ /* 0x000fc80000000000 */
[----:B------:R-:W-:-:S03]  /*0520*/  IMAD.WIDE.U32 R18, R19, 0x2, R20 ;  /* 0x0000000213127825 */ /* 0x000fc600078e0014 */
[----:B------:R-:W-:-:S05]  /*0530*/  IADD3 R28, P1, PT, R18, R22, RZ ;  /* 0x00000016121c7210 */ /* 0x000fca0007f3e0ff */
[----:B------:R-:W-:-:S05]  /*0540*/  IMAD.X R29, R19, 0x1, R7, P1 ;  /* 0x00000001131d7824 */ /* 0x000fca00008e0607 */
[----:B------:R-:W2:Y:S04]  /*0550*/  LDG.E R18, desc[UR4][R28.64] ;  /* 0x000000041c127981 */ /* 0x000ea8000c1e1900 */
[----:B------:R-:W2:Y:S02]  /*0560*/  LDG.E R19, desc[UR4][R28.64+0x10] ;  /* 0x000010041c137981 */ /* 0x000ea4000c1e1900 */
[C---:B--2---:R-:W-:Y:S02]  /*0570*/  HMMA.16816.F16 R16, R8.reuse, R18, R16 ;  /* 0x000000120810723c */ /* 0x044fe40000000810 */
[----:B------:R-:W2:Y:S04]  /*0580*/  LDG.E R18, desc[UR4][R28.64+0x100] ;  /* 0x000100041c127981 */ /* 0x000ea8000c1e1900 */
[----:B------:R-:W2:Y:S02]  /*0590*/  LDG.E R19, desc[UR4][R28.64+0x110] ;  /* 0x000110041c137981 */ /* 0x000ea4000c1e1900 */
[----:B--2---:R-:W-:Y:S01]  /*05a0*/  HMMA.16816.F16 R14, R8, R18, R14 ;  /* 0x00000012080e723c */ /* 0x004fe2000000080e */
[----:B------:R-:W-:-:S03]  /*05b0*/  IMAD.WIDE.U32 R18, R24, 0x2, R20 ;  /* 0x0000000218127825 */ /* 0x000fc600078e0014 */
[----:B------:R-:W-:-:S04]  /*05c0*/  IADD3 R28, P1, PT, R18, R22, RZ ;  /* 0x00000016121c7210 */ /* 0x000fc80007f3e0ff */
[----:B------:R-:W-:-:S05]  /*05d0*/  IADD3.X R29, PT, PT, R19, R7, RZ, P1, !PT ;  /* 0x00000007131d7210 */ /* 0x000fca0000ffe4ff */
[----:B------:R-:W2:Y:S04]  /*05e0*/  LDG.E R18, desc[UR4][R28.64] ;  /* 0x000000041c127981 */ /* 0x000ea8000c1e1900 */
[----:B------:R-:W2:Y:S01]  /*05f0*/  LDG.E R19, desc[UR4][R28.64+0x10] ;  /* 0x000010041c137981 */ /* 0x000ea2000c1e1900 */
[----:B------:R-:W-:-:S04]  /*0600*/  VIADD R27, R24, 0x1000 ;  /* 0x00001000181b7836 */ /* 0x000fc80000000000 */
[----:B------:R-:W-:Y:S01]  /*0610*/  IMAD.WIDE.U32 R20, R27, 0x2, R20 ;  /* 0x000000021b147825 */ /* 0x000fe200078e0014 */
[----:B--2---:R-:W-:Y:S01]  /*0620*/  HMMA.16816.F16 R16, R8, R18, R16 ;  /* 0x000000120810723c */ /* 0x004fe20000000810 */
[----:B------:R-:W2:Y:S04]  /*0630*/  LDG.E R18, desc[UR4][R28.64+0x100] ;  /* 0x000100041c127981 */ /* 0x000ea8000c1e1900 */
[----:B------:R0:W2:Y:S02]  /*0640*/  LDG.E R19, desc[UR4][R28.64+0x110] ;  /* 0x000110041c137981 */ /* 0x0000a4000c1e1900 */
[----:B0-----:R-:W-:-:S05]  /*0650*/  IADD3 R28, P1, PT, R20, R22, RZ ;  /* 0x00000016141c7210 */ /* 0x001fca0007f3e0ff */
[----:B------:R-:W-:-:S05]  /*0660*/  IMAD.X R29, R21, 0x1, R7, P1 ;  /* 0x00000001151d7824 */ /* 0x000fca00008e0607 */
[----:B------:R-:W3:Y:S04]  /*0670*/  LDG.E R20, desc[UR4][R28.64] ;  /* 0x000000041c147981 */ /* 0x000ee8000c1e1900 */
[----:B------:R-:W3:Y:S01]  /*0680*/  LDG.E R21, desc[UR4][R28.64+0x10] ;  /* 0x000010041c157981 */ /* 0x000ee2000c1e1900 */
[----:B--2---:R-:W-:Y:S03]  /*0690*/  HMMA.16816.F16 R14, R8, R18, R14 ;  /* 0x00000012080e723c */ /* 0x004fe6000000080e */
[----:B------:R-:W2:Y:S04]  /*06a0*/  LDG.E R18, desc[UR4][R28.64+0x100] ;  /* 0x000100041c127981 */ /* 0x000ea8000c1e1900 */
[----:B------:R-:W2:Y:S01]  /*06b0*/  LDG.E R19, desc[UR4][R28.64+0x110] ;  /* 0x000110041c137981 */ /* 0x000ea2000c1e1900 */
[----:B------:R-:W-:-:S05]  /*06c0*/  VIADD R23, R23, 0x4 ;  /* 0x0000000417177836 */ /* 0x000fca0000000000 */
[----:B------:R-:W-:Y:S01]  /*06d0*/  ISETP.NE.AND P1, PT, R23, RZ, PT ;  /* 0x000000ff1700720c */ /* 0x000fe20003f25270 */
[----:B------:R-:W-:Y:S01]  /*06e0*/  VIADD R24, R24, 0x4000 ;  /* 0x0000400018187836 */ /* 0x000fe20000000000 */
[----:B------:R-:W-:Y:S01]  /*06f0*/  IADD3 R25, PT, PT, R25, 0x40, RZ ;  /* 0x0000004019197810 */ /* 0x000fe20007ffe0ff */
[C---:B---3--:R-:W-:Y:S08]  /*0700*/  HMMA.16816.F16 R16, R8.reuse, R20, R16 ;  /* 0x000000140810723c */ /* 0x048ff00000000810 */
[----:B--2---:R-:W-:Y:S02]  /*0710*/  HMMA.16816.F16 R18, R8, R18, R14 ;  /* 0x000000120812723c */ /* 0x004fe4000000080e */
[----:B------:R-:W-:-:S03]  /*0720*/  NOP ;  /* 0x0000000000007918 */ /* 0x000fc60000000000 */
[----:B------:R-:W-:-:S15]  /*0730*/  @P1 BRA `(.L_x_16) ;  /* 0xfffffffc00441947 */ /* 0x000fde000383ffff */
.L_x_15:
[----:B------:R-:W-:Y:S05]  /*0740*/  @!P0 BRA `(.L_x_14) ;  /* 0x0000000000608947 */ /* 0x000fea0003800000 */
[----:B-1----:R-:W-:Y:S01]  /*0750*/  LOP3.LUT R14, R4, 0x3, RZ, 0xc0, !PT ;  /* 0x00000003040e7812 */ /* 0x002fe200078ec0ff */
[----:B------:R-:W-:Y:S01]  /*0760*/  IMAD.MOV.U32 R15, RZ, RZ, RZ ;  /* 0x000000ffff0f7224 */ /* 0x000fe200078e00ff */
[----:B------:R-:W-:Y:S01]  /*0770*/  SHF.R.U32.HI R7, RZ, 0x2, R4 ;  /* 0x00000002ff077819 */ /* 0x000fe20000011604 */
[----:B------:R-:W-:Y:S01]  /*0780*/  IMAD.IADD R27, R26, 0x1, R25 ;  /* 0x000000011a1b7824 */ /* 0x000fe200078e0219 */
[----:B------:R-:W-:-:S03]  /*0790*/  IADD3 R25, PT, PT, -R6, RZ, RZ ;  /* 0x000000ff06197210 */ /* 0x000fc60007ffe1ff */
[----:B------:R-:W-:-:S04]  /*07a0*/  IMAD.WIDE.U32 R14, R7, 0x8, R14 ;  /* 0x00000008070e7825 */ /* 0x000fc800078e000e */
[----:B------:R-:W-:Y:S01]  /*07b0*/  IMAD.SHL.U32 R27, R27, 0x100, RZ ;  /* 0x000001001b1b7824 */ /* 0x000fe200078e00ff */
[----:B------:R-:W-:-:S07]  /*07c0*/  SHF.L.U64.HI R24, R14, 0x2, R15 ;  /* 0x000000020e187819 */ /* 0x000fce000001020f */
.L_x_17:
[----:B------:R-:W0:Y:S02]  /*07d0*/  LDC.64 R6, c[0x0][0x380] ;  /* 0x0000e000ff067b82 */ /* 0x000e240000000a00 */
[----:B0-----:R-:W-:-:S03]  /*07e0*/  IMAD.WIDE.U32 R6, R27, 0x2, R6 ;  /* 0x000000021b067825 */ /* 0x001fc600078e0006 */
[----:B------:R-:W-:-:S05]  /*07f0*/  LEA R22, P0, R14, R6, 0x2 ;  /* 0x000000060e167211 */ /* 0x000fca00078010ff */
[----:B------:R-:W-:-:S05]  /*0800*/  IMAD.X R23, R7, 0x1, R24, P0 ;  /* 0x0000000107177824 */ /* 0x000fca00000e0618 */
[----:B------:R-:W3:Y:S04]  /*0810*/  LDG.E R6, desc[UR4][R22.64] ;  /* 0x0000000416067981 */ /* 0x000ee8000c1e1900 */
[----:B------:R-:W3:Y:S04]  /*0820*/  LDG.E R7, desc[UR4][R22.64+0x10] ;  /* 0x0000100416077981 */ /* 0x000ee8000c1e1900 */
[----:B------:R-:W2:Y:S04]  /*0830*/  LDG.E R20, desc[UR4][R22.64+0x100] ;  /* 0x0001000416147981 */ /* 0x000ea8000c1e1900 */
[----:B------:R-:W2:Y:S01]  /*0840*/  LDG.E R21, desc[UR4][R22.64+0x110] ;  /* 0x0001100416157981 */ /* 0x000ea2000c1e1900 */
[----:B------:R-:W-:Y:S01]  /*0850*/  VIADD R25, R25, 0x1 ;  /* 0x0000000119197836 */ /* 0x000fe20000000000 */
[----:B------:R-:W-:Y:S05]  /*0860*/  WARPSYNC.ALL ;  /* 0x0000000000007948 */ /* 0x000fea0003800000 */
[----:B------:R-:W-:-:S02]  /*0870*/  ISETP.NE.AND P0, PT, R25, RZ, PT ;  /* 0x000000ff1900720c */ /* 0x000fc40003f05270 */
[----:B------:R-:W-:Y:S01]  /*0880*/  IADD3 R27, PT, PT, R27, 0x1000, RZ ;  /* 0x000010001b1b7810 */ /* 0x000fe20007ffe0ff */
[C---:B---3--:R-:W-:Y:S08]  /*0890*/  HMMA.16816.F16 R16, R8.reuse, R6, R16 ;  /* 0x000000060810723c */ /* 0x048ff00000000810 */
[----:B--2---:R-:W-:Y:S02]  /*08a0*/  HMMA.16816.F16 R18, R8, R20, R18 ;  /* 0x000000140812723c */ /* 0x004fe40000000812 */
[----:B------:R-:W-:-:S03]  /*08b0*/  NOP ;  /* 0x0000000000007918 */ /* 0x000fc60000000000 */
[----:B------:R-:W-:-:S15]  /*08c0*/  @P0 BRA `(.L_x_17) ;  /* 0xfffffffc00c00947 */ /* 0x000fde000383ffff */
.L_x_14:
[----:B------:R-:W-:Y:S05]  /*08d0*/  BSYNC.RECONVERGENT B0 ;  /* 0x0000000000007941 */ /* 0x000fea0003800200 */
.L_x_13:
[----:B------:R-:W-:Y:S01]  /*08e0*/  SHF.R.U32.HI R6, RZ, 0x2, R4 ;  /* 0x00000002ff067819 */ /* 0x000fe20000011604 */
[----:B------:R-:W-:Y:S01]  /*08f0*/  IMAD R7, R26, 0x300, R0 ;  /* 0x000003001a077824 */ /* 0x000fe200078e0200 */
[----:B---3--:R-:W-:Y:S01]  /*0900*/  LOP3.LUT R9, R4, 0x3, RZ, 0xc0, !PT ;  /* 0x0000000304097812 */ /* 0x008fe200078ec0ff */
[----:B------:R-:W-:Y:S01]  /*0910*/  IMAD R3, R3, 0x10, R2 ;  /* 0x0000001003037824 */ /* 0x000fe200078e0202 */
[----:B------:R-:W-:Y:S05]  /*0920*/  WARPSYNC.ALL ;  /* 0x0000000000007948 */ /* 0x000fea0003800000 */
[----:B------:R-:W-:Y:S01]  /*0930*/  IMAD R9, R6, 0x8, R9 ;  /* 0x0000000806097824 */ /* 0x000fe200078e0209 */
[----:B------:R-:W-:Y:S01]  /*0940*/  LOP3.LUT P0, RZ, R5, 0x1f, RZ, 0xc0, !PT ;  /* 0x0000001f05ff7812 */ /* 0x000fe2000780c0ff */
[----:B------:R-:W-:Y:S01]  /*0950*/  VIADD R4, R7, 0x600 ;  /* 0x0000060007047836 */ /* 0x000fe20000000000 */
[----:B------:R-:W-:-:S03]  /*0960*/  LOP3.LUT P1, RZ, R5, 0x3f0, RZ, 0xc0, !PT ;  /* 0x000003f005ff7812 */ /* 0x000fc6000782c0ff */
[----:B------:R-:W-:Y:S01]  /*0970*/  IMAD.U32 R3, R3, 0x2, R4 ;  /* 0x0000000203037824 */ /* 0x000fe200078e0004 */
[----:B------:R-:W-:-:S05]  /*0980*/  LEA R2, R9, R4, 0x2 ;  /* 0x0000000409027211 */ /* 0x000fca00078e10ff */
[----:B------:R-:W-:Y:S02]  /*0990*/  STS [R2], R16 ;  /* 0x0000001002007388 */ /* 0x000fe40000000800 */
[----:B------:R-:W-:Y:S02]  /*09a0*/  @!P0 IMAD R7, R26, -0x2fc, R7 ;  /* 0xfffffd041a078824 */ /* 0x000fe400078e0207 */
[----:B------:R-:W-:Y:S04]  /*09b0*/  STS [R2+0x100], R17 ;  /* 0x0001001102007388 */ /* 0x000fe80000000800 */
[----:B------:R-:W-:Y:S04]  /*09c0*/  STS [R2+0x10], R18 ;  /* 0x0000101202007388 */ /* 0x000fe80000000800 */
[----:B------:R-:W-:Y:S04]  /*09d0*/  STS [R2+0x110], R19 ;  /* 0x0001101302007388 */ /* 0x000fe80000000800 */
[----:B------:R-:W1:Y:S02]  /*09e0*/  LDSM.16.M88.4 R8, [R3] ;  /* 0x000000000308783b */ /* 0x000e640000000200 */
[----:B-1----:R-:W-:Y:S01]  /*09f0*/  HMMA.16816.F32 R8, R8, R12, RZ ;  /* 0x0000000c0808723c */ /* 0x002fe200000018ff */
[----:B------:R-:W-:-:S15]  /*0a00*/  BAR.SYNC.DEFER_BLOCKING 0x0 ;  /* 0x0000000000007b1d */ /* 0x000fde0000010000 */
[----:B------:R-:W-:-:S03]  /*0a10*/  NOP ;  /* 0x0000000000007918 */ /* 0x000fc60000000000 */
[----:B------:R0:W-:Y:S01]  /*0a20*/  @!P0 STS [R7], R8 ;  /* 0x0000000807008388 */ /* 0x0001e20000000800 */
[----:B------:R-:W-:Y:S06]  /*0a30*/  BAR.SYNC.DEFER_BLOCKING 0x0 ;  /* 0x0000000000007b1d */ /* 0x000fec0000010000 */
[----:B------:R-:W-:Y:S05]  /*0a40*/  @P1 EXIT ;  /* 0x000000000000194d */ /* 0x000fea0003800000 */
[C---:B------:R-:W-:Y:S01]  /*0a50*/  IMAD R0, R5.reuse, 0x4, R0 ;  /* 0x0000000405007824 */ /* 0x040fe200078e0200 */
[----:B------:R-:W-:-:S05]  /*0a60*/  ISETP.NE.AND P0, PT, R5, RZ, PT ;  /* 0x000000ff0500720c */ /* 0x000fca0003f05270 */
[----:B------:R-:W1:Y:S04]  /*0a70*/  LDS R0, [R0] ;  /* 0x0000000000007984 */ /* 0x000e680000000800 */
[----:B-1----:R-:W1:Y:S02]  /*0a80*/  SHFL.DOWN PT, R3, R0, 0x8, 0x181f ;  /* 0x09181f0000037f89 */ /* 0x002e6400000e0000 */
[----:B-1----:R-:W-:-:S05]  /*0a90*/  FADD R3, R0, R3 ;  /* 0x0000000300037221 */ /* 0x002fca0000000000 */
[----:B------:R-:W1:Y:S02]  /*0aa0*/  SHFL.DOWN PT, R2, R3, 0x4, 0x181f ;  /* 0x08981f0003027f89 */ /* 0x000e6400000e0000 */
[----:B-1----:R-:W-:-:S05]  /*0ab0*/  FADD R2, R3, R2 ;  /* 0x0000000203027221 */ /* 0x002fca0000000000 */
[----:B0-----:R-:W0:Y:S02]  /*0ac0*/  SHFL.DOWN PT, R7, R2, 0x2, 0x181f ;  /* 0x08581f0002077f89 */ /* 0x001e2400000e0000 */
[----:B0-----:R-:W-:-:S05]  /*0ad0*/  FADD R7, R2, R7 ;  /* 0x0000000702077221 */ /* 0x001fca0000000000 */
[----:B------:R0:W1:Y:S01]  /*0ae0*/  SHFL.DOWN PT, R4, R7, 0x1, 0x181f ;  /* 0x08381f0007047f89 */ /* 0x00006200000e0000 */
[----:B------:R-:W-:Y:S05]  /*0af0*/  @P0 EXIT ;  /* 0x000000000000094d */ /* 0x000fea0003800000 */
[----:B------:R-:W2:Y:S01]  /*0b00*/  LDC.64 R2, c[0x0][0x388] ;  /* 0x0000e200ff027b82 */ /* 0x000ea20000000a00 */
[----:B01----:R-:W-:-:S05]  /*0b10*/  FADD R7, R7, R4 ;  /* 0x0000000407077221 */ /* 0x003fca0000000000 */
[----:B--2---:R-:W-:Y:S01]  /*0b20*/  STG.E desc[UR4][R2.64], R7 ;  /* 0x0000000702007986 */ /* 0x004fe2000c101904 */
[----:B------:R-:W-:Y:S05]  /*0b30*/  EXIT ;  /* 0x000000000000794d */ /* 0x000fea0003800000 */
.L_x_18:
        /* <DEDUP_REMOVED lines=12> */
.L_x_30:


//--------------------- .text._Z27compute_reductions256N_warpPK6__halfPfi --------------------------
	.section	.text._Z27compute_reductions256N_warpPK6__halfPfi,"ax",@progbits
	.align	128
        .global         _Z27compute_reductions256N_warpPK6__halfPfi
        .type           _Z27compute_reductions256N_warpPK6__halfPfi,@function
        .size           _Z27compute_reductions256N_warpPK6__halfPfi,(.L_x_31 - _Z27compute_reductions256N_warpPK6__halfPfi)
        .other          _Z27compute_reductions256N_warpPK6__halfPfi,@"STO_CUDA_ENTRY STV_DEFAULT"
_Z27compute_reductions256N_warpPK6__halfPfi:
.text._Z27compute_reductions256N_warpPK6__halfPfi:
[----:B------:R-:W-:Y:S01]  /*0000*/  LDC R1, c[0x0][0x37c] ;  /* 0x0000df00ff017b82 */ /* 0x000fe20000000800 */
[----:B------:R-:W0:Y:S02]  /*0010*/  S2R R0, SR_TID.X ;  /* 0x0000000000007919 */ /* 0x000e240000002100 */
[----:B0-----:R-:W-:-:S13]  /*0020*/  ISETP.GT.U32.AND P0, PT, R0, 0x1f, PT ;  /* 0x0000001f0000780c */ /* 0x001fda0003f04070 */
[----:B------:R-:W-:Y:S05]  /*0030*/  @P0 EXIT ;  /* 0x000000000000094d */ /* 0x000fea0003800000 */
[----:B------:R-:W0:Y:S01]  /*0040*/  LDCU UR5, c[0x0][0x390] ;  /* 0x00007200ff0577ac */ /* 0x000e220008000800 */
[----:B------:R-:W-:Y:S02]  /*0050*/  CS2R R20, SRZ ;  /* 0x0000000000147805 */ /* 0x000fe4000001ff00 */
[----:B------:R-:W-:Y:S01]  /*0060*/  CS2R R18, SRZ ;  /* 0x0000000000127805 */ /* 0x000fe2000001ff00 */
[----:B------:R-:W1:Y:S01]  /*0070*/  LDCU.64 UR12, c[0x0][0x358] ;  /* 0x00006b00ff0c77ac */ /* 0x000e620008000a00 */
[----:B0-----:R-:W-:Y:S01]  /*0080*/  UISETP.GE.AND UP0, UPT, UR5, 0x1, UPT ;  /* 0x000000010500788c */ /* 0x001fe2000bf06270 */
[----:B------:R-:W-:Y:S08]  /*0090*/  BAR.SYNC.DEFER_BLOCKING 0x0 ;  /* 0x0000000000007b1d */ /* 0x000ff00000010000 */
[----:B-1----:R-:W-:Y:S05]  /*00a0*/  BRA.U !UP0, `(.L_x_19) ;  /* 0x0000000508507547 */ /* 0x002fea000b800000 */
[----:B------:R-:W-:Y:S01]  /*00b0*/  UISETP.GE.U32.AND UP1, UPT, UR5, 0x4, UPT ;  /* 0x000000040500788c */ /* 0x000fe2000bf26070 */
[----:B------:R-:W-:Y:S01]  /*00c0*/  IMAD.MOV.U32 R20, RZ, RZ, RZ ;  /* 0x000000ffff147224 */ /* 0x000fe200078e00ff */
[----:B------:R-:W-:Y:S01]  /*00d0*/  ULOP3.LUT UR8, UR5, 0x3, URZ, 0xc0, !UPT ;  /* 0x0000000305087892 */ /* 0x000fe2000f8ec0ff */
[----:B------:R-:W-:Y:S01]  /*00e0*/  CS2R R18, SRZ ;  /* 0x0000000000127805 */ /* 0x000fe2000001ff00 */
[----:B------:R-:W-:Y:S02]  /*00f0*/  UMOV UR4, URZ ;  /* 0x000000ff00047c82 */ /* 0x000fe40008000000 */
[----:B------:R-:W-:-:S03]  /*0100*/  UISETP.NE.AND UP0, UPT, UR8, URZ, UPT ;  /* 0x000000ff0800728c */ /* 0x000fc6000bf05270 */
[----:B------:R-:W-:Y:S08]  /*0110*/  BRA.U !UP1, `(.L_x_20) ;  /* 0x0000000109c07547 */ /* 0x000ff0000b800000 */
[----:B------:R-:W0:Y:S01]  /*0120*/  S2R R5, SR_LANEID ;  /* 0x0000000000057919 */ /* 0x000e220000000000 */
[----:B------:R-:W-:Y:S01]  /*0130*/  IMAD.MOV.U32 R3, RZ, RZ, RZ ;  /* 0x000000ffff037224 */ /* 0x000fe200078e00ff */
[----:B------:R-:W-:Y:S01]  /*0140*/  ULOP3.LUT UR4, UR5, 0x7ffffffc, URZ, 0xc0, !UPT ;  /* 0x7ffffffc05047892 */ /* 0x000fe2000f8ec0ff */
[----:B------:R-:W-:Y:S01]  /*0150*/  IMAD.MOV.U32 R20, RZ, RZ, RZ ;  /* 0x000000ffff147224 */ /* 0x000fe200078e00ff */
[----:B------:R-:W-:Y:S01]  /*0160*/  CS2R R18, SRZ ;  /* 0x0000000000127805 */ /* 0x000fe2000001ff00 */
[----:B------:R-:W1:Y:S01]  /*0170*/  LDCU.64 UR14, c[0x0][0x380] ;  /* 0x00007000ff0e77ac */ /* 0x000e620008000a00 */
[----:B------:R-:W-:Y:S01]  /*0180*/  UIADD3 UR6, UPT, UPT, -UR4, URZ, URZ ;  /* 0x000000ff04067290 */ /* 0x000fe2000fffe1ff */
[----:B------:R-:W-:Y:S01]  /*0190*/  UMOV UR5, URZ ;  /* 0x000000ff00057c82 */ /* 0x000fe20008000000 */
[----:B0-----:R-:W-:Y:S02]  /*01a0*/  LOP3.LUT R2, R5, 0x3, RZ, 0xc0, !PT ;  /* 0x0000000305027812 */ /* 0x001fe400078ec0ff */
[----:B------:R-:W-:-:S05]  /*01b0*/  SHF.R.U32.HI R5, RZ, 0x2, R5 ;  /* 0x00000002ff057819 */ /* 0x000fca0000011605 */
[----:B------:R-:W-:-:S05]  /*01c0*/  IMAD.WIDE.U32 R2, R5, 0x8, R2 ;  /* 0x0000000805027825 */ /* 0x000fca00078e0002 */
[----:B-1----:R-:W-:-:S07]  /*01d0*/  SHF.L.U64.HI R24, R2, 0x2, R3 ;  /* 0x0000000202187819 */ /* 0x002fce0000010203 */
.L_x_21:
[----:B------:R-:W-:-:S06]  /*01e0*/  UIMAD.WIDE.U32 UR10, UR5, 0x2, UR14 ;  /* 0x00000002050a78a5 */ /* 0x000fcc000f8e000e */
[----:B------:R-:W-:-:S04]  /*01f0*/  LEA R8, P0, R2, UR10, 0x2 ;  /* 0x0000000a02087c11 */ /* 0x000fc8000f8010ff */
[----:B------:R-:W-:-:S05]  /*0200*/  IADD3.X R9, PT, PT, R24, UR11, RZ, P0, !PT ;  /* 0x0000000b18097c10 */ /* 0x000fca00087fe4ff */
[----:B------:R-:W2:Y:S04]  /*0210*/  LDG.E R26, desc[UR12][R8.64] ;  /* 0x0000000c081a7981 */ /* 0x000ea8000c1e1900 */
[----:B------:R-:W2:Y:S04]  /*0220*/  LDG.E R27, desc[UR12][R8.64+0x10] ;  /* 0x0000100c081b7981 */ /* 0x000ea8000c1e1900 */
[----:B------:R-:W3:Y:S04]  /*0230*/  LDG.E R22, desc[UR12][R8.64+0x100] ;  /* 0x0001000c08167981 */ /* 0x000ee8000c1e1900 */
[----:B------:R-:W3:Y:S04]  /*0240*/  LDG.E R23, desc[UR12][R8.64+0x110] ;  /* 0x0001100c08177981 */ /* 0x000ee8000c1e1900 */
[----:B------:R-:W4:Y:S04]  /*0250*/  LDG.E R10, desc[UR12][R8.64+0x200] ;  /* 0x0002000c080a7981 */ /* 0x000f28000c1e1900 */
[----:B------:R-:W4:Y:S04]  /*0260*/  LDG.E R11, desc[UR12][R8.64+0x210] ;  /* 0x0002100c080b7981 */ /* 0x000f28000c1e1900 */
[----:B------:R-:W5:Y:S04]  /*0270*/  LDG.E R12, desc[UR12][R8.64+0x300] ;  /* 0x0003000c080c7981 */ /* 0x000f68000c1e1900 */
[----:B------:R-:W5:Y:S04]  /*0280*/  LDG.E R13, desc[UR12][R8.64+0x310] ;  /* 0x0003100c080d7981 */ /* 0x000f68000c1e1900 */
[----:B------:R-:W5:Y:S04]  /*0290*/  LDG.E R14, desc[UR12][R8.64+0x400] ;  /* 0x0004000c080e7981 */ /* 0x000f68000c1e1900 */
[----:B------:R-:W5:Y:S04]  /*02a0*/  LDG.E R15, desc[UR12][R8.64+0x410] ;  /* 0x0004100c080f7981 */ /* 0x000f68000c1e1900 */
[----:B------:R-:W5:Y:S04]  /*02b0*/  LDG.E R16, desc[UR12][R8.64+0x500] ;  /* 0x0005000c08107981 */ /* 0x000f68000c1e1900 */
[----:B------:R-:W5:Y:S01]  /*02c0*/  LDG.E R17, desc[UR12][R8.64+0x510] ;  /* 0x0005100c08117981 */ /* 0x000f62000c1e1900 */
[----:B------:R-:W-:-:S02]  /*02d0*/  IMAD.MOV.U32 R4, RZ, RZ, 0x3c003c00 ;  /* 0x3c003c00ff047424 */ /* 0x000fc400078e00ff */
[----:B------:R-:W-:Y:S02]  /*02e0*/  IMAD.MOV.U32 R5, RZ, RZ, 0x3c003c00 ;  /* 0x3c003c00ff057424 */ /* 0x000fe400078e00ff */
[----:B------:R-:W-:Y:S02]  /*02f0*/  IMAD.MOV.U32 R6, RZ, RZ, 0x3c003c00 ;  /* 0x3c003c00ff067424 */ /* 0x000fe400078e00ff */
[----:B------:R-:W-:-:S07]  /*0300*/  IMAD.MOV.U32 R7, RZ, RZ, 0x3c003c00 ;  /* 0x3c003c00ff077424 */ /* 0x000fce00078e00ff */
[C---:B--2---:R-:W-:Y:S08]  /*0310*/  HMMA.16816.F16 R18, R4.reuse, R26, R18 ;  /* 0x0000001a0412723c */ /* 0x044ff00000000812 */
[C---:B---3--:R-:W-:Y:S01]  /*0320*/  HMMA.16816.F16 R26, R4.reuse, R22, R20 ;  /* 0x00000016041a723c */ /* 0x048fe20000000814 */
[----:B------:R-:W2:Y:S04]  /*0330*/  LDG.E R22, desc[UR12][R8.64+0x600] ;  /* 0x0006000c08167981 */ /* 0x000ea8000c1e1900 */
[----:B------:R-:W2:Y:S04]  /*0340*/  LDG.E R23, desc[UR12][R8.64+0x610] ;  /* 0x0006100c08177981 */ /* 0x000ea8000c1e1900 */
[----:B------:R-:W3:Y:S04]  /*0350*/  LDG.E R20, desc[UR12][R8.64+0x700] ;  /* 0x0007000c08147981 */ /* 0x000ee8000c1e1900 */
[----:B------:R-:W3:Y:S01]  /*0360*/  LDG.E R21, desc[UR12][R8.64+0x710] ;  /* 0x0007100c08157981 */ /* 0x000ee2000c1e1900 */
[----:B----4-:R-:W-:Y:S01]  /*0370*/  HMMA.16816.F16 R10, R4, R10, R18 ;  /* 0x0000000a040a723c */ /* 0x010fe20000000812 */
[----:B------:R-:W-:-:S02]  /*0380*/  UIADD3 UR6, UPT, UPT, UR6, 0x4, URZ ;  /* 0x0000000406067890 */ /* 0x000fc4000fffe0ff */
[----:B------:R-:W-:Y:S02]  /*0390*/  UIADD3 UR5, UPT, UPT, UR5, 0x400, URZ ;  /* 0x0000040005057890 */ /* 0x000fe4000fffe0ff */
[----:B------:R-:W-:-:S03]  /*03a0*/  UISETP.NE.AND UP1, UPT, UR6, URZ, UPT ;  /* 0x000000ff0600728c */ /* 0x000fc6000bf25270 */
[----:B-----5:R-:W-:-:S12]  /*03b0*/  HMMA.16816.F16 R12, R4, R12, R26 ;  /* 0x0000000c040c723c */ /* 0x020fd8000000081a */
[C---:B------:R-:W-:Y:S08]  /*03c0*/  HMMA.16816.F16 R10, R4.reuse, R14, R10 ;  /* 0x0000000e040a723c */ /* 0x040ff0000000080a */
[----:B------:R-:W-:-:S12]  /*03d0*/  HMMA.16816.F16 R12, R4, R16, R12 ;  /* 0x00000010040c723c */ /* 0x000fd8000000080c */
[C---:B--2---:R-:W-:Y:S08]  /*03e0*/  HMMA.16816.F16 R18, R4.reuse, R22, R10 ;  /* 0x000000160412723c */ /* 0x044ff0000000080a */
[----:B---3--:R-:W-:Y:S01]  /*03f0*/  HMMA.16816.F16 R20, R4, R20, R12 ;  /* 0x000000140414723c */ /* 0x008fe2000000080c */
[----:B------:R-:W-:-:S04]  /*0400*/  NOP ;  /* 0x0000000000007918 */ /* 0x000fc80000000000 */
[----:B------:R-:W-:-:S15]  /*0410*/  BRA.U UP1, `(.L_x_21) ;  /* 0xfffffffd01707547 */ /* 0x000fde000b83ffff */
.L_x_20:
[----:B------:R-:W-:Y:S05]  /*0420*/  BRA.U !UP0, `(.L_x_19) ;  /* 0x0000000108707547 */ /* 0x000fea000b800000 */
[----:B------:R-:W0:Y:S01]  /*0430*/  S2R R3, SR_LANEID ;  /* 0x0000000000037919 */ /* 0x000e220000000000 */
[----:B------:R-:W1:Y:S01]  /*0440*/  LDCU.64 UR6, c[0x0][0x380] ;  /* 0x00007000ff0677ac */ /* 0x000e620008000a00 */
[----:B------:R-:W-:Y:S02]  /*0450*/  USHF.L.U32 UR4, UR4, 0x8, URZ ;  /* 0x0000000804047899 */ /* 0x000fe400080006ff */
[----:B------:R-:W-:Y:S02]  /*0460*/  UIADD3 UR8, UPT, UPT, -UR8, URZ, URZ ;  /* 0x000000ff08087290 */ /* 0x000fe4000fffe1ff */
[----:B-1----:R-:W-:Y:S01]  /*0470*/  UIMAD.WIDE.U32 UR4, UR4, 0x2, UR6 ;  /* 0x00000002040478a5 */ /* 0x002fe2000f8e0006 */
[----:B0-----:R-:W-:Y:S02]  /*0480*/  LOP3.LUT R2, R3, 0x3, RZ, 0xc0, !PT ;  /* 0x0000000303027812 */ /* 0x001fe400078ec0ff */
[----:B------:R-:W-:Y:S01]  /*0490*/  SHF.R.U32.HI R9, RZ, 0x2, R3 ;  /* 0x00000002ff097819 */ /* 0x000fe20000011603 */
[----:B------:R-:W-:-:S04]  /*04a0*/  IMAD.MOV.U32 R3, RZ, RZ, RZ ;  /* 0x000000ffff037224 */ /* 0x000fc800078e00ff */
[----:B------:R-:W-:-:S05]  /*04b0*/  IMAD.WIDE.U32 R8, R9, 0x8, R2 ;  /* 0x0000000809087825 */ /* 0x000fca00078e0002 */
[----:B------:R-:W-:-:S07]  /*04c0*/  SHF.L.U64.HI R14, R8, 0x2, R9 ;  /* 0x00000002080e7819 */ /* 0x000fce0000010209 */
.L_x_22:
[----:B------:R-:W-:-:S04]  /*04d0*/  LEA R2, P0, R8, UR4, 0x2 ;  /* 0x0000000408027c11 */ /* 0x000fc8000f8010ff */
[----:B------:R-:W-:-:S05]  /*04e0*/  IADD3.X R3, PT, PT, R14, UR5, RZ, P0, !PT ;  /* 0x000000050e037c10 */ /* 0x000fca00087fe4ff */
[----:B------:R-:W2:Y:S04]  /*04f0*/  LDG.E R10, desc[UR12][R2.64] ;  /* 0x0000000c020a7981 */ /* 0x000ea8000c1e1900 */
[----:B------:R-:W2:Y:S04]  /*0500*/  LDG.E R11, desc[UR12][R2.64+0x10] ;  /* 0x0000100c020b7981 */ /* 0x000ea8000c1e1900 */
[----:B------:R-:W3:Y:S04]  /*0510*/  LDG.E R12, desc[UR12][R2.64+0x100] ;  /* 0x0001000c020c7981 */ /* 0x000ee8000c1e1900 */
[----:B------:R-:W3:Y:S01]  /*0520*/  LDG.E R13, desc[UR12][R2.64+0x110] ;  /* 0x0001100c020d7981 */ /* 0x000ee2000c1e1900 */
[----:B------:R-:W-:Y:S01]  /*0530*/  IMAD.MOV.U32 R4, RZ, RZ, 0x3c003c00 ;  /* 0x3c003c00ff047424 */ /* 0x000fe200078e00ff */
[----:B------:R-:W-:Y:S01]  /*0540*/  UIADD3 UR4, UP0, UPT, UR4, 0x200, URZ ;  /* 0x0000020004047890 */ /* 0x000fe2000ff1e0ff */
[----:B------:R-:W-:Y:S01]  /*0550*/  IMAD.MOV.U32 R5, RZ, RZ, 0x3c003c00 ;  /* 0x3c003c00ff057424 */ /* 0x000fe200078e00ff */
[----:B------:R-:W-:Y:S01]  /*0560*/  UIADD3 UR8, UPT, UPT, UR8, 0x1, URZ ;  /* 0x0000000108087890 */ /* 0x000fe2000fffe0ff */
[----:B------:R-:W-:Y:S01]  /*0570*/  IMAD.MOV.U32 R6, RZ, RZ, 0x3c003c00 ;  /* 0x3c003c00ff067424 */ /* 0x000fe200078e00ff */
[----:B------:R-:W-:Y:S01]  /*0580*/  UIADD3.X UR5, UPT, UPT, URZ, UR5, URZ, UP0, !UPT ;  /* 0x00000005ff057290 */ /* 0x000fe200087fe4ff */
[----:B------:R-:W-:Y:S01]  /*0590*/  IMAD.MOV.U32 R7, RZ, RZ, 0x3c003c00 ;  /* 0x3c003c00ff077424 */ /* 0x000fe200078e00ff */
[----:B------:R-:W-:-:S06]  /*05a0*/  UISETP.NE.AND UP0, UPT, UR8, URZ, UPT ;  /* 0x000000ff0800728c */ /* 0x000fcc000bf05270 */
[C---:B--2---:R-:W-:Y:S08]  /*05b0*/  HMMA.16816.F16 R18, R4.reuse, R10, R18 ;  /* 0x0000000a0412723c */ /* 0x044ff00000000812 */
[----:B---3--:R-:W-:Y:S01]  /*05c0*/  HMMA.16816.F16 R20, R4, R12, R20 ;  /* 0x0000000c0414723c */ /* 0x008fe20000000814 */
[----:B------:R-:W-:-:S04]  /*05d0*/  NOP ;  /* 0x0000000000007918 */ /* 0x000fc80000000000 */
[----:B------:R-:W-:-:S15]  /*05e0*/  BRA.U UP0, `(.L_x_22) ;  /* 0xfffffffd00b87547 */ /* 0x000fde000b83ffff */
.L_x_19:
[----:B------:R-:W0:Y:S01]  /*05f0*/  S2R R4, SR_LANEID ;  /* 0x0000000000047919 */ /* 0x000e220000000000 */
[----:B------:R-:W1:Y:S01]  /*0600*/  S2UR UR5, SR_CgaCtaId ;  /* 0x00000000000579c3 */ /* 0x000e620000008800 */
[----:B------:R-:W-:Y:S01]  /*0610*/  UMOV UR4, 0x400 ;  /* 0x0000040000047882 */ /* 0x000fe20000000000 */
[----:B------:R-:W-:Y:S01]  /*0620*/  ISETP.NE.AND P0, PT, R0, RZ, PT ;  /* 0x000000ff0000720c */ /* 0x000fe20003f05270 */
[----:B------:R-:W-:Y:S02]  /*0630*/  IMAD.MOV.U32 R10, RZ, RZ, 0x3c003c00 ;  /* 0x3c003c00ff0a7424 */ /* 0x000fe400078e00ff */
[----:B------:R-:W-:Y:S01]  /*0640*/  IMAD.MOV.U32 R11, RZ, RZ, 0x3c003c00 ;  /* 0x3c003c00ff0b7424 */ /* 0x000fe200078e00ff */
[----:B-1----:R-:W-:-:S04]  /*0650*/  ULEA UR4, UR5, UR4, 0x18 ;  /* 0x0000000405047291 */ /* 0x002fc8000f8ec0ff */
[----:B------:R-:W-:Y:S01]  /*0660*/  UIADD3 UR4, UPT, UPT, UR4, 0x600, URZ ;  /* 0x0000060004047890 */ /* 0x000fe2000fffe0ff */
[--C-:B0-----:R-:W-:Y:S02]  /*0670*/  SHF.R.U32.HI R2, RZ, 0x3, R4.reuse ;  /* 0x00000003ff027819 */ /* 0x101fe40000011604 */
[----:B------:R-:W-:Y:S02]  /*0680*/  LOP3.LUT R3, R4, 0x7, RZ, 0xc0, !PT ;  /* 0x0000000704037812 */ /* 0x000fe400078ec0ff */
[--C-:B------:R-:W-:Y:S01]  /*0690*/  SHF.R.U32.HI R5, RZ, 0x2, R4.reuse ;  /* 0x00000002ff057819 */ /* 0x100fe20000011604 */
[----:B------:R-:W-:Y:S01]  /*06a0*/  IMAD.SHL.U32 R8, R2, 0x8, RZ ;  /* 0x0000000802087824 */ /* 0x000fe200078e00ff */
[----:B------:R-:W-:Y:S02]  /*06b0*/  SHF.R.U32.HI R2, RZ, 0x4, R4 ;  /* 0x00000004ff027819 */ /* 0x000fe40000011604 */
[----:B------:R-:W-:Y:S02]  /*06c0*/  LOP3.LUT R6, R4, 0x3, RZ, 0xc0, !PT ;  /* 0x0000000304067812 */ /* 0x000fe400078ec0ff */
[----:B------:R-:W-:Y:S01]  /*06d0*/  LOP3.LUT R3, R8, 0x8, R3, 0xe2, !PT ;  /* 0x0000000808037812 */ /* 0x000fe200078ee203 */
[----:B------:R-:W-:-:S02]  /*06e0*/  IMAD.SHL.U32 R2, R2, 0x8, RZ ;  /* 0x0000000802027824 */ /* 0x000fc400078e00ff */
[----:B------:R-:W-:Y:S02]  /*06f0*/  IMAD R5, R5, 0x8, R6 ;  /* 0x0000000805057824 */ /* 0x000fe400078e0206 */
[----:B------:R-:W-:-:S03]  /*0700*/  IMAD R2, R3, 0x10, R2 ;  /* 0x0000001003027824 */ /* 0x000fc600078e0202 */
[----:B------:R-:W-:Y:S02]  /*0710*/  LEA R8, R5, UR4, 0x2 ;  /* 0x0000000405087c11 */ /* 0x000fe4000f8e10ff */
[----:B------:R-:W-:-:S03]  /*0720*/  LEA R2, R2, UR4, 0x1 ;  /* 0x0000000402027c11 */ /* 0x000fc6000f8e08ff */
[----:B------:R-:W-:Y:S04]  /*0730*/  STS [R8], R18 ;  /* 0x0000001208007388 */ /* 0x000fe80000000800 */
[----:B------:R-:W-:Y:S04]  /*0740*/  STS [R8+0x100], R19 ;  /* 0x0001001308007388 */ /* 0x000fe80000000800 */
[----:B------:R-:W-:Y:S04]  /*0750*/  STS [R8+0x10], R20 ;  /* 0x0000101408007388 */ /* 0x000fe80000000800 */
[----:B------:R-:W-:Y:S04]  /*0760*/  STS [R8+0x110], R21 ;  /* 0x0001101508007388 */ /* 0x000fe80000000800 */
[----:B------:R-:W0:Y:S02]  /*0770*/  LDSM.16.M88.4 R4, [R2] ;  /* 0x000000000204783b */ /* 0x000e240000000200 */
[----:B0-----:R-:W-:Y:S01]  /*0780*/  HMMA.16816.F32 R4, R4, R10, RZ ;  /* 0x0000000a0404723c */ /* 0x001fe200000018ff */
[----:B------:R-:W-:-:S04]  /*0790*/  NOP ;  /* 0x0000000000007918 */ /* 0x000fc80000000000 */
[----:B------:R-:W-:-:S15]  /*07a0*/  @P0 EXIT ;  /* 0x000000000000094d */ /* 0x000fde0003800000 */
[----:B------:R-:W0:Y:S02]  /*07b0*/  LDC.64 R2, c[0x0][0x388] ;  /* 0x0000e200ff027b82 */ /* 0x000e240000000a00 */
[----:B0-----:R-:W-:Y:S01]  /*07c0*/  STG.E desc[UR12][R2.64], R4 ;  /* 0x0000000402007986 */ /* 0x001fe2000c10190c */
[----:B------:R-:W-:Y:S05]  /*07d0*/  EXIT ;  /* 0x000000000000794d */ /* 0x000fea0003800000 */
.L_x_23:
        /* <DEDUP_REMOVED lines=10> */
.L_x_31:


//--------------------- .text._Z26compute_reductions16N_warpPK6__halfPfi --------------------------
	.section	.text._Z26compute_reductions16N_warpPK6__halfPfi,"ax",@progbits
	.align	128
        .global         _Z26compute_reductions16N_warpPK6__halfPfi
        .type           _Z26compute_reductions16N_warpPK6__halfPfi,@function
        .size           _Z26compute_reductions16N_warpPK6__halfPfi,(.L_x_32 - _Z26compute_reductions16N_warpPK6__halfPfi)
        .other          _Z26compute_reductions16N_warpPK6__halfPfi,@"STO_CUDA_ENTRY STV_DEFAULT"
_Z26compute_reductions16N_warpPK6__halfPfi:
.text._Z26compute_reductions16N_warpPK6__halfPfi:
[----:B------:R-:W-:Y:S01]  /*0000*/  LDC R1, c[0x0][0x37c] ;  /* 0x0000df00ff017b82 */ /* 0x000fe20000000800 */
[----:B------:R-:W0:Y:S02]  /*0010*/  S2R R5, SR_TID.X ;  /* 0x0000000000057919 */ /* 0x000e240000002100 */
[----:B0-----:R-:W-:-:S13]  /*0020*/  ISETP.GT.U32.AND P0, PT, R5, 0x1f, PT ;  /* 0x0000001f0500780c */ /* 0x001fda0003f04070 */
[----:B------:R-:W-:Y:S05]  /*0030*/  @P0 EXIT ;  /* 0x000000000000094d */ /* 0x000fea0003800000 */
[----:B------:R-:W0:Y:S01]  /*0040*/  LDCU UR4, c[0x0][0x390] ;  /* 0x00007200ff0477ac */ /* 0x000e220008000800 */
[----:B------:R-:W-:Y:S01]  /*0050*/  IMAD.SHL.U32 R2, R5, 0x8, RZ ;  /* 0x0000000805027824 */ /* 0x000fe200078e00ff */
[----:B------:R-:W1:Y:S01]  /*0060*/  S2R R0, SR_CgaCtaId ;  /* 0x0000000000007919 */ /* 0x000e620000008800 */
[----:B------:R-:W2:Y:S02]  /*0070*/  LDCU.64 UR6, c[0x0][0x388] ;  /* 0x00007100ff0677ac */ /* 0x000ea40008000a00 */
[----:B------:R-:W-:Y:S01]  /*0080*/  IMAD.WIDE.U32 R2, R2, 0x2, RZ ;  /* 0x0000000202027825 */ /* 0x000fe200078e00ff */
[----:B0-----:R-:W-:-:S06]  /*0090*/  USHF.L.U32 UR4, UR4, 0x1, URZ ;  /* 0x0000000104047899 */ /* 0x001fcc00080006ff */
[----:B------:R-:W-:-:S05]  /*00a0*/  ISETP.GE.U32.AND P0, PT, R5, UR4, PT ;  /* 0x0000000405007c0c */ /* 0x000fca000bf06070 */
[----:B------:R-:W0:Y:S08]  /*00b0*/  LDCU.64 UR4, c[0x0][0x358] ;  /* 0x00006b00ff0477ac */ /* 0x000e300008000a00 */
[----:B------:R-:W3:Y:S02]  /*00c0*/  @!P0 LDC.64 R16, c[0x0][0x380] ;  /* 0x0000e000ff108b82 */ /* 0x000ee40000000a00 */
[----:B---3--:R-:W-:-:S05]  /*00d0*/  @!P0 IADD3 R16, P1, PT, R2, R16, RZ ;  /* 0x0000001002108210 */ /* 0x008fca0007f3e0ff */
[----:B------:R-:W-:-:S06]  /*00e0*/  @!P0 IMAD.X R17, R3, 0x1, R17, P1 ;  /* 0x0000000103118824 */ /* 0x000fcc00008e0611 */
[----:B0-----:R-:W3:Y:S01]  /*00f0*/  @!P0 LDG.E.128 R16, desc[UR4][R16.64] ;  /* 0x0000000410108981 */ /* 0x001ee2000c1e1d00 */
[----:B------:R-:W-:Y:S01]  /*0100*/  IMAD.MOV.U32 R8, RZ, RZ, R2 ;  /* 0x000000ffff087224 */ /* 0x000fe200078e0002 */
[----:B------:R-:W-:Y:S01]  /*0110*/  MOV R3, 0x400 ;  /* 0x0000040000037802 */ /* 0x000fe20000000f00 */
[----:B------:R-:W-:Y:S01]  /*0120*/  IMAD.SHL.U32 R2, R5, 0x10, RZ ;  /* 0x0000001005027824 */ /* 0x000fe200078e00ff */
[----:B------:R-:W0:Y:S01]  /*0130*/  S2R R24, SR_LANEID ;  /* 0x0000000000187919 */ /* 0x000e220000000000 */
[----:B------:R-:W4:Y:S01]  /*0140*/  LDC.64 R20, c[0x3][R8] ;  /* 0x00c0000008147b82 */ /* 0x000f220000000a00 */
[----:B-1----:R-:W-:Y:S02]  /*0150*/  LEA R3, R0, R3, 0x18 ;  /* 0x0000000300037211 */ /* 0x002fe400078ec0ff */
[----:B------:R-:W-:Y:S02]  /*0160*/  SHF.R.U32.HI R0, RZ, 0x1, R5 ;  /* 0x00000001ff007819 */ /* 0x000fe40000011605 */
[----:B------:R-:W-:-:S03]  /*0170*/  LOP3.LUT R5, R2, 0x10, RZ, 0xc0, !PT ;  /* 0x0000001002057812 */ /* 0x000fc600078ec0ff */
[----:B------:R-:W4:Y:S01]  /*0180*/  LDC.64 R22, c[0x3][R8+0x8] ;  /* 0x00c0020008167b82 */ /* 0x000f220000000a00 */
[----:B------:R-:W-:-:S04]  /*0190*/  IMAD R0, R0, 0x30, R3 ;  /* 0x0000003000007824 */ /* 0x000fc800078e0203 */
[----:B------:R-:W-:Y:S02]  /*01a0*/  IMAD.IADD R26, R0, 0x1, R5 ;  /* 0x00000001001a7824 */ /* 0x000fe400078e0205 */
[----:B------:R-:W-:Y:S01]  /*01b0*/  VIADD R5, R3, 0x300 ;  /* 0x0000030003057836 */ /* 0x000fe20000000000 */
[--C-:B0-----:R-:W-:Y:S02]  /*01c0*/  SHF.R.U32.HI R4, RZ, 0x3, R24.reuse ;  /* 0x00000003ff047819 */ /* 0x101fe40000011618 */
[----:B------:R-:W-:Y:S02]  /*01d0*/  LOP3.LUT R6, R24, 0x7, RZ, 0xc0, !PT ;  /* 0x0000000718067812 */ /* 0x000fe400078ec0ff */
[----:B------:R-:W-:Y:S01]  /*01e0*/  SHF.R.U32.HI R25, RZ, 0x4, R24 ;  /* 0x00000004ff197819 */ /* 0x000fe20000011618 */
[C---:B------:R-:W-:Y:S02]  /*01f0*/  IMAD.SHL.U32 R7, R4.reuse, 0x8, RZ ;  /* 0x0000000804077824 */ /* 0x040fe400078e00ff */
[----:B------:R-:W-:-:S03]  /*0200*/  IMAD.SHL.U32 R4, R4, 0x8, RZ ;  /* 0x0000000804047824 */ /* 0x000fc600078e00ff */
[----:B------:R-:W-:Y:S02]  /*0210*/  LOP3.LUT R2, R7, 0x8, R6, 0xe2, !PT ;  /* 0x0000000807027812 */ /* 0x000fe400078ee206 */
[C---:B------:R-:W-:Y:S01]  /*0220*/  LEA R7, R25.reuse, R6, 0x3 ;  /* 0x0000000619077211 */ /* 0x040fe200078e18ff */
[----:B------:R-:W-:Y:S01]  /*0230*/  IMAD.SHL.U32 R25, R25, 0x8, RZ ;  /* 0x0000000819197824 */ /* 0x000fe200078e00ff */
[----:B------:R-:W-:-:S03]  /*0240*/  LOP3.LUT R6, R4, 0x8, RZ, 0xe2, !PT ;  /* 0x0000000804067812 */ /* 0x000fc600078ee2ff */
[----:B------:R-:W-:Y:S02]  /*0250*/  IMAD R4, R2, 0x18, R25 ;  /* 0x0000001802047824 */ /* 0x000fe400078e0219 */
[----:B------:R-:W-:Y:S02]  /*0260*/  IMAD R0, R7, 0x18, R6 ;  /* 0x0000001807007824 */ /* 0x000fe400078e0206 */
[----:B------:R-:W-:Y:S02]  /*0270*/  IMAD.U32 R27, R4, 0x2, R3 ;  /* 0x00000002041b7824 */ /* 0x000fe400078e0003 */
[----:B------:R-:W-:Y:S01]  /*0280*/  IMAD R2, R2, 0x10, R25 ;  /* 0x0000001002027824 */ /* 0x000fe200078e0219 */
[----:B------:R-:W-:Y:S01]  /*0290*/  LEA R14, R0, R5, 0x1 ;  /* 0x00000005000e7211 */ /* 0x000fe200078e08ff */
[----:B----4-:R-:W-:Y:S04]  /*02a0*/  STS.128 [R26], R20 ;  /* 0x000000141a007388 */ /* 0x010fe80000000c00 */
[----:B---3--:R-:W-:Y:S04]  /*02b0*/  @!P0 STS.128 [R26+0x300], R16 ;  /* 0x000300101a008388 */ /* 0x008fe80000000c00 */
[----:B------:R-:W-:Y:S01]  /*02c0*/  @P0 STS.128 [R26+0x300], RZ ;  /* 0x000300ff1a000388 */ /* 0x000fe20000000c00 */
[----:B------:R-:W-:Y:S06]  /*02d0*/  BAR.SYNC.DEFER_BLOCKING 0x0 ;  /* 0x0000000000007b1d */ /* 0x000fec0000010000 */
[----:B------:R-:W-:Y:S04]  /*02e0*/  LDSM.16.M88.4 R8, [R27] ;  /* 0x000000001b08783b */ /* 0x000fe80000000200 */
[----:B------:R-:W0:Y:S02]  /*02f0*/  LDSM.16.M88.4 R12, [R14] ;  /* 0x000000000e0c783b */ /* 0x000e240000000200 */
[----:B0-----:R-:W-:Y:S01]  /*0300*/  HMMA.16816.F32 R4, R8, R12, RZ ;  /* 0x0000000c0804723c */ /* 0x001fe200000018ff */
[----:B------:R-:W-:Y:S01]  /*0310*/  LOP3.LUT R12, R24, 0x3, RZ, 0xc0, !PT ;  /* 0x00000003180c7812 */ /* 0x000fe200078ec0ff */
[----:B------:R-:W-:-:S06]  /*0320*/  IMAD.MOV.U32 R13, RZ, RZ, RZ ;  /* 0x000000ffff0d7224 */ /* 0x000fcc00078e00ff */
[----:B------:R-:W-:Y:S01]  /*0330*/  HMMA.16816.F32 R8, R8, R14, RZ ;  /* 0x0000000e0808723c */ /* 0x000fe200000018ff */
[----:B------:R-:W-:Y:S02]  /*0340*/  SHF.R.U32.HI R15, RZ, 0x2, R24 ;  /* 0x00000002ff0f7819 */ /* 0x000fe40000011618 */
[----:B------:R-:W-:-:S03]  /*0350*/  LEA R24, R0, R3, 0x1 ;  /* 0x0000000300187211 */ /* 0x000fc600078e08ff */
[----:B------:R-:W-:-:S04]  /*0360*/  IMAD.WIDE.U32 R12, R15, 0x8, R12 ;  /* 0x000000080f0c7825 */ /* 0x000fc800078e000c */
[----:B------:R-:W-:Y:S01]  /*0370*/  VIADD R15, R3, 0x600 ;  /* 0x00000600030f7836 */ /* 0x000fe20000000000 */
[----:B------:R-:W-:Y:S02]  /*0380*/  F2FP.F16.F32.PACK_AB R0, R5, R4 ;  /* 0x000000040500723e */ /* 0x000fe400000000ff */
[----:B------:R-:W-:Y:S01]  /*0390*/  F2FP.F16.F32.PACK_AB R14, R7, R6 ;  /* 0x00000006070e723e */ /* 0x000fe200000000ff */
[--C-:B------:R-:W-:Y:S01]  /*03a0*/  IMAD.U32 R16, R2, 0x2, R15.reuse ;  /* 0x0000000202107824 */ /* 0x100fe200078e000f */
[----:B------:R-:W-:Y:S01]  /*03b0*/  LDSM.16.M88.4 R4, [R24] ;  /* 0x000000001804783b */ /* 0x000fe20000000200 */
[C---:B------:R-:W-:Y:S01]  /*03c0*/  IMAD.U32 R15, R12.reuse, 0x4, R15 ;  /* 0x000000040c0f7824 */ /* 0x040fe200078e000f */
[C---:B--2---:R-:W-:Y:S02]  /*03d0*/  LEA R2, P0, R12.reuse, UR6, 0x3 ;  /* 0x000000060c027c11 */ /* 0x044fe4000f8018ff */
[----:B------:R-:W-:Y:S02]  /*03e0*/  F2FP.F16.F32.PACK_AB R8, R9, R8 ;  /* 0x000000080908723e */ /* 0x000fe400000000ff */
[----:B------:R-:W-:Y:S01]  /*03f0*/  F2FP.F16.F32.PACK_AB R10, R11, R10 ;  /* 0x0000000a0b0a723e */ /* 0x000fe200000000ff */
[----:B------:R-:W-:Y:S01]  /*0400*/  STS [R15], R0 ;  /* 0x000000000f007388 */ /* 0x000fe20000000800 */
[----:B------:R-:W-:-:S03]  /*0410*/  LEA.HI.X R3, R12, UR7, R13, 0x3, P0 ;  /* 0x000000070c037c11 */ /* 0x000fc600080f1c0d */
[----:B------:R-:W-:Y:S04]  /*0420*/  STS [R15+0x100], R14 ;  /* 0x0001000e0f007388 */ /* 0x000fe80000000800 */
[----:B------:R-:W-:Y:S04]  /*0430*/  STS [R15+0x10], R8 ;  /* 0x000010080f007388 */ /* 0x000fe80000000800 */
[----:B------:R-:W-:Y:S04]  /*0440*/  STS [R15+0x110], R10 ;  /* 0x0001100a0f007388 */ /* 0x000fe80000000800 */
[----:B------:R-:W0:Y:S02]  /*0450*/  LDSM.16.M88.4 R16, [R16] ;  /* 0x000000001010783b */ /* 0x000e240000000200 */
[C---:B0-----:R-:W-:Y:S08]  /*0460*/  HMMA.16816.F32 R20, R16.reuse, R4, RZ ;  /* 0x000000041014723c */ /* 0x041ff000000018ff */
[----:B------:R-:W-:Y:S11]  /*0470*/  HMMA.16816.F32 R4, R16, R6, RZ ;  /* 0x000000061004723c */ /* 0x000ff600000018ff */
[----:B------:R-:W-:Y:S04]  /*0480*/  STG.E.64 desc[UR4][R2.64], R20 ;  /* 0x0000001402007986 */ /* 0x000fe8000c101b04 */
[----:B------:R-:W-:Y:S04]  /*0490*/  STG.E.64 desc[UR4][R2.64+0x200], R22 ;  /* 0x0002001602007986 */ /* 0x000fe8000c101b04 */
[----:B------:R-:W-:Y:S04]  /*04a0*/  STG.E.64 desc[UR4][R2.64+0x20], R4 ;  /* 0x0000200402007986 */ /* 0x000fe8000c101b04 */
[----:B------:R-:W-:Y:S01]  /*04b0*/  STG.E.64 desc[UR4][R2.64+0x220], R6 ;  /* 0x0002200602007986 */ /* 0x000fe2000c101b04 */
[----:B------:R-:W-:Y:S05]  /*04c0*/  EXIT ;  /* 0x000000000000794d */ /* 0x000fea0003800000 */
.L_x_24:
        /* <DEDUP_REMOVED lines=11> */
.L_x_32:


//--------------------- .nv.shared._ZN3cub18CUB_300001_SM_10006detail11EmptyKernelIvEEvv --------------------------
	.section	.nv.shared._ZN3cub18CUB_300001_SM_10006detail11EmptyKernelIvEEvv,"aw",@nobits
	.sectionflags	@""
	.align	16
	.zero		1024


//--------------------- .nv.shared.reserved.0     --------------------------
	.section	.nv.shared.reserved.0,"aw",@nobits
	.weak		__nv_reservedSMEM_offset_0_alias
	.size		__nv_reservedSMEM_offset_0_alias, 0, 64
	.other		__nv_reservedSMEM_offset_0_alias,@"STO_CUDA_RESERVED_SHARED STV_DEFAULT"
__nv_reservedSMEM_offset_0_alias:
	.zero		0
	.zero		64


//--------------------- .nv.global                --------------------------
	.section	.nv.global,"aw",@nobits
.nv.global:
	.type		_ZN29_INTERNAL_18285ff4_4_k_cu_P_h6thrust24THRUST_300001_SM_1000_NS12placeholders2_5E,@object
	.size		_ZN29_INTERNAL_18285ff4_4_k_cu_P_h6thrust24THRUST_300001_SM_1000_NS12placeholders2_5E,(_ZN29_INTERNAL_18285ff4_4_k_cu_P_h4cuda3std3__45__cpo6cbeginE - _ZN29_INTERNAL_18285ff4_4_k_cu_P_h6thrust24THRUST_300001_SM_1000_NS12placeholders2_5E)
_ZN29_INTERNAL_18285ff4_4_k_cu_P_h6thrust24THRUST_300001_SM_1000_NS12placeholders2_5E:
	.zero		1
	.type		_ZN29_INTERNAL_18285ff4_4_k_cu_P_h4cuda3std3__45__cpo6cbeginE,@object
	.size		_ZN29_INTERNAL_18285ff4_4_k_cu_P_h4cuda3std3__45__cpo6cbeginE,(_ZN29_INTERNAL_18285ff4_4_k_cu_P_h4cuda3std6ranges3__45__cpo6cbeginE - _ZN29_INTERNAL_18285ff4_4_k_cu_P_h4cuda3std3__45__cpo6cbeginE)
_ZN29_INTERNAL_18285ff4_4_k_cu_P_h4cuda3std3__45__cpo6cbeginE:
	.zero		1
	.type		_ZN29_INTERNAL_18285ff4_4_k_cu_P_h4cuda3std6ranges3__45__cpo6cbeginE,@object
	.size		_ZN29_INTERNAL_18285ff4_4_k_cu_P_h4cuda3std6ranges3__45__cpo6cbeginE,(_ZN29_INTERNAL_18285ff4_4_k_cu_P_h4cuda3std3__48in_placeE - _ZN29_INTERNAL_18285ff4_4_k_cu_P_h4cuda3std6ranges3__45__cpo6cbeginE)
_ZN29_INTERNAL_18285ff4_4_k_cu_P_h4cuda3std6ranges3__45__cpo6cbeginE:
	.zero		1
	.type		_ZN29_INTERNAL_18285ff4_4_k_cu_P_h4cuda3std3__48in_placeE,@object
	.size		_ZN29_INTERNAL_18285ff4_4_k_cu_P_h4cuda3std3__48in_placeE,(_ZN29_INTERNAL_18285ff4_4_k_cu_P_h4cuda3std6ranges3__45__cpo4sizeE - _ZN29_INTERNAL_18285ff4_4_k_cu_P_h4cuda3std3__48in_placeE)
_ZN29_INTERNAL_18285ff4_4_k_cu_P_h4cuda3std3__48in_placeE:
	.zero		1
	.type		_ZN29_INTERNAL_18285ff4_4_k_cu_P_h4cuda3std6ranges3__45__cpo4sizeE,@object
	.size		_ZN29_INTERNAL_18285ff4_4_k_cu_P_h4cuda3std6ranges3__45__cpo4sizeE,(_ZN29_INTERNAL_18285ff4_4_k_cu_P_h6thrust24THRUST_300001_SM_1000_NS12placeholders2_9E - _ZN29_INTERNAL_18285ff4_4_k_cu_P_h4cuda3std6ranges3__45__cpo4sizeE)
_ZN29_INTERNAL_18285ff4_4_k_cu_P_h4cuda3std6ranges3__45__cpo4sizeE:
	.zero		1
	.type		_ZN29_INTERNAL_18285ff4_4_k_cu_P_h6thrust24THRUST_300001_SM_1000_NS12placeholders2_9E,@object
	.size		_ZN29_INTERNAL_18285ff4_4_k_cu_P_h6thrust24THRUST_300001_SM_1000_NS12placeholders2_9E,(_ZN29_INTERNAL_18285ff4_4_k_cu_P_h4cuda3std3__45__cpo7crbeginE - _ZN29_INTERNAL_18285ff4_4_k_cu_P_h6thrust24THRUST_300001_SM_1000_NS12placeholders2_9E)
_ZN29_INTERNAL_18285ff4_4_k_cu_P_h6thrust24THRUST_300001_SM_1000_NS12placeholders2_9E:
	.zero		1
	.type		_ZN29_INTERNAL_18285ff4_4_k_cu_P_h4cuda3std3__45__cpo7crbeginE,@object
	.size		_ZN29_INTERNAL_18285ff4_4_k_cu_P_h4cuda3std3__45__cpo7crbeginE,(_ZN29_INTERNAL_18285ff4_4_k_cu_P_h4cuda3std6ranges3__45__cpo4nextE - _ZN29_INTERNAL_18285ff4_4_k_cu_P_h4cuda3std3__45__cpo7crbeginE)
_ZN29_INTERNAL_18285ff4_4_k_cu_P_h4cuda3std3__45__cpo7crbeginE:
	.zero		1
	.type		_ZN29_INTERNAL_18285ff4_4_k_cu_P_h4cuda3std6ranges3__45__cpo4nextE,@object
	.size		_ZN29_INTERNAL_18285ff4_4_k_cu_P_h4cuda3std6ranges3__45__cpo4nextE,(_ZN29_INTERNAL_18285ff4_4_k_cu_P_h4cuda3std6ranges3__45__cpo4swapE - _ZN29_INTERNAL_18285ff4_4_k_cu_P_h4cuda3std6ranges3__45__cpo4nextE)
_ZN29_INTERNAL_18285ff4_4_k_cu_P_h4cuda3std6ranges3__45__cpo4nextE:
	.zero		1
	.type		_ZN29_INTERNAL_18285ff4_4_k_cu_P_h4cuda3std6ranges3__45__cpo4swapE,@object
	.size		_ZN29_INTERNAL_18285ff4_4_k_cu_P_h4cuda3std6ranges3__45__cpo4swapE,(_ZN29_INTERNAL_18285ff4_4_k_cu_P_h6thrust24THRUST_300001_SM_1000_NS12placeholders2_1E - _ZN29_INTERNAL_18285ff4_4_k_cu_P_h4cuda3std6ranges3__45__cpo4swapE)
_ZN29_INTERNAL_18285ff4_4_k_cu_P_h4cuda3std6ranges3__45__cpo4swapE:
	.zero		1
	.type		_ZN29_INTERNAL_18285ff4_4_k_cu_P_h6thrust24THRUST_300001_SM_1000_NS12placeholders2_1E,@object
	.size		_ZN29_INTERNAL_18285ff4_4_k_cu_P_h6thrust24THRUST_300001_SM_1000_NS12placeholders2_1E,(_ZN29_INTERNAL_18285ff4_4_k_cu_P_h6thrust24THRUST_300001_SM_1000_NS12placeholders2_3E - _ZN29_INTERNAL_18285ff4_4_k_cu_P_h6thrust24THRUST_300001_SM_1000_NS12placeholders2_1E)
_ZN29_INTERNAL_18285ff4_4_k_cu_P_h6thrust24THRUST_300001_SM_1000_NS12placeholders2_1E:
	.zero		1
	.type		_ZN29_INTERNAL_18285ff4_4_k_cu_P_h6thrust24THRUST_300001_SM_1000_NS12placeholders2_3E,@object
	.size		_ZN29_INTERNAL_18285ff4_4_k_cu_P_h6thrust24THRUST_300001_SM_1000_NS12placeholders2_3E,(_ZN29_INTERNAL_18285ff4_4_k_cu_P_h4cuda3std3__45__cpo5beginE - _ZN29_INTERNAL_18285ff4_4_k_cu_P_h6thrust24THRUST_300001_SM_1000_NS12placeholders2_3E)
_ZN29_INTERNAL_18285ff4_4_k_cu_P_h6thrust24THRUST_300001_SM_1000_NS12placeholders2_3E:
	.zero		1
	.type		_ZN29_INTERNAL_18285ff4_4_k_cu_P_h4cuda3std3__45__cpo5beginE,@object
	.size		_ZN29_INTERNAL_18285ff4_4_k_cu_P_h4cuda3std3__45__cpo5beginE,(_ZN29_INTERNAL_18285ff4_4_k_cu_P_h4cuda3std6ranges3__45__cpo5beginE - _ZN29_INTERNAL_18285ff4_4_k_cu_P_h4cuda3std3__45__cpo5beginE)
_ZN29_INTERNAL_18285ff4_4_k_cu_P_h4cuda3std3__45__cpo5beginE:
	.zero		1
	.type		_ZN29_INTERNAL_18285ff4_4_k_cu_P_h4cuda3std6ranges3__45__cpo5beginE,@object
	.size		_ZN29_INTERNAL_18285ff4_4_k_cu_P_h4cuda3std6ranges3__45__cpo5beginE,(_ZN29_INTERNAL_18285ff4_4_k_cu_P_h4cuda3std3__431_GLOBAL__N__18285ff4_4_k_cu_P_h6ignoreE - _ZN29_INTERNAL_18285ff4_4_k_cu_P_h4cuda3std6ranges3__45__cpo5beginE)
_ZN29_INTERNAL_18285ff4_4_k_cu_P_h4cuda3std6ranges3__45__cpo5beginE:
	.zero		1
	.type		_ZN29_INTERNAL_18285ff4_4_k_cu_P_h4cuda3std3__431_GLOBAL__N__18285ff4_4_k_cu_P_h6ignoreE,@object
	.size		_ZN29_INTERNAL_18285ff4_4_k_cu_P_h4cuda3std3__431_GLOBAL__N__18285ff4_4_k_cu_P_h6ignoreE,(_ZN29_INTERNAL_18285ff4_4_k_cu_P_h4cuda3std6ranges3__45__cpo4dataE - _ZN29_INTERNAL_18285ff4_4_k_cu_P_h4cuda3std3__431_GLOBAL__N__18285ff4_4_k_cu_P_h6ignoreE)
_ZN29_INTERNAL_18285ff4_4_k_cu_P_h4cuda3std3__431_GLOBAL__N__18285ff4_4_k_cu_P_h6ignoreE:
	.zero		1
	.type		_ZN29_INTERNAL_18285ff4_4_k_cu_P_h4cuda3std6ranges3__45__cpo4dataE,@object
	.size		_ZN29_INTERNAL_18285ff4_4_k_cu_P_h4cuda3std6ranges3__45__cpo4dataE,(_ZN29_INTERNAL_18285ff4_4_k_cu_P_h6thrust24THRUST_300001_SM_1000_NS12placeholders2_7E - _ZN29_INTERNAL_18285ff4_4_k_cu_P_h4cuda3std6ranges3__45__cpo4dataE)
_ZN29_INTERNAL_18285ff4_4_k_cu_P_h4cuda3std6ranges3__45__cpo4dataE:
	.zero		1
	.type		_ZN29_INTERNAL_18285ff4_4_k_cu_P_h6thrust24THRUST_300001_SM_1000_NS12placeholders2_7E,@object
	.size		_ZN29_INTERNAL_18285ff4_4_k_cu_P_h6thrust24THRUST_300001_SM_1000_NS12placeholders2_7E,(_ZN29_INTERNAL_18285ff4_4_k_cu_P_h4cuda3std3__45__cpo6rbeginE - _ZN29_INTERNAL_18285ff4_4_k_cu_P_h6thrust24THRUST_300001_SM_1000_NS12placeholders2_7E)
_ZN29_INTERNAL_18285ff4_4_k_cu_P_h6thrust24THRUST_300001_SM_1000_NS12placeholders2_7E:
	.zero		1
	.type		_ZN29_INTERNAL_18285ff4_4_k_cu_P_h4cuda3std3__45__cpo6rbeginE,@object
	.size		_ZN29_INTERNAL_18285ff4_4_k_cu_P_h4cuda3std3__45__cpo6rbeginE,(_ZN29_INTERNAL_18285ff4_4_k_cu_P_h4cuda3std6ranges3__45__cpo7advanceE - _ZN29_INTERNAL_18285ff4_4_k_cu_P_h4cuda3std3__45__cpo6rbeginE)
_ZN29_INTERNAL_18285ff4_4_k_cu_P_h4cuda3std3__45__cpo6rbeginE:
	.zero		1
	.type		_ZN29_INTERNAL_18285ff4_4_k_cu_P_h4cuda3std6ranges3__45__cpo7advanceE,@object
	.size		_ZN29_INTERNAL_18285ff4_4_k_cu_P_h4cuda3std6ranges3__45__cpo7advanceE,(_ZN29_INTERNAL_18285ff4_4_k_cu_P_h4cuda3std3__47nulloptE - _ZN29_INTERNAL_18285ff4_4_k_cu_P_h4cuda3std6ranges3__45__cpo7advanceE)
_ZN29_INTERNAL_18285ff4_4_k_cu_P_h4cuda3std6ranges3__45__cpo7advanceE:
	.zero		1
	.type		_ZN29_INTERNAL_18285ff4_4_k_cu_P_h4cuda3std3__47nulloptE,@object
	.size		_ZN29_INTERNAL_18285ff4_4_k_cu_P_h4cuda3std3__47nulloptE,(_ZN29_INTERNAL_18285ff4_4_k_cu_P_h4cuda3std6ranges3__45__cpo8distanceE - _ZN29_INTERNAL_18285ff4_4_k_cu_P_h4cuda3std3__47nulloptE)
_ZN29_INTERNAL_18285ff4_4_k_cu_P_h4cuda3std3__47nulloptE:
	.zero		1
	.type		_ZN29_INTERNAL_18285ff4_4_k_cu_P_h4cuda3std6ranges3__45__cpo8distanceE,@object
	.size		_ZN29_INTERNAL_18285ff4_4_k_cu_P_h4cuda3std6ranges3__45__cpo8distanceE,(_ZN29_INTERNAL_18285ff4_4_k_cu_P_h6thrust24THRUST_300001_SM_1000_NS12placeholders2_6E - _ZN29_INTERNAL_18285ff4_4_k_cu_P_h4cuda3std6ranges3__45__cpo8distanceE)
_ZN29_INTERNAL_18285ff4_4_k_cu_P_h4cuda3std6ranges3__45__cpo8distanceE:
	.zero		1
	.type		_ZN29_INTERNAL_18285ff4_4_k_cu_P_h6thrust24THRUST_300001_SM_1000_NS12placeholders2_6E,@object
	.size		_ZN29_INTERNAL_18285ff4_4_k_cu_P_h6thrust24THRUST_300001_SM_1000_NS12placeholders2_6E,(_ZN29_INTERNAL_18285ff4_4_k_cu_P_h4cuda3std3__45__cpo4cendE - _ZN29_INTERNAL_18285ff4_4_k_cu_P_h6thrust24THRUST_300001_SM_1000_NS12placeholders2_6E)
_ZN29_INTERNAL_18285ff4_4_k_cu_P_h6thrust24THRUST_300001_SM_1000_NS12placeholders2_6E:
	.zero		1
	.type		_ZN29_INTERNAL_18285ff4_4_k_cu_P_h4cuda3std3__45__cpo4cendE,@object
	.size		_ZN29_INTERNAL_18285ff4_4_k_cu_P_h4cuda3std3__45__cpo4cendE,(_ZN29_INTERNAL_18285ff4_4_k_cu_P_h4cuda3std6ranges3__45__cpo4cendE - _ZN29_INTERNAL_18285ff4_4_k_cu_P_h4cuda3std3__45__cpo4cendE)
_ZN29_INTERNAL_18285ff4_4_k_cu_P_h4cuda3std3__45__cpo4cendE:
	.zero		1
	.type		_ZN29_INTERNAL_18285ff4_4_k_cu_P_h4cuda3std6ranges3__45__cpo4cendE,@object
	.size		_ZN29_INTERNAL_18285ff4_4_k_cu_P_h4cuda3std6ranges3__45__cpo4cendE,(_ZN29_INTERNAL_18285ff4_4_k_cu_P_h4cuda3std3__420unreachable_sentinelE - _ZN29_INTERNAL_18285ff4_4_k_cu_P_h4cuda3std6ranges3__45__cpo4cendE)
_ZN29_INTERNAL_18285ff4_4_k_cu_P_h4cuda3std6ranges3__45__cpo4cendE:
	.zero		1
	.type		_ZN29_INTERNAL_18285ff4_4_k_cu_P_h4cuda3std3__420unreachable_sentinelE,@object
	.size		_ZN29_INTERNAL_18285ff4_4_k_cu_P_h4cuda3std3__420unreachable_sentinelE,(_ZN29_INTERNAL_18285ff4_4_k_cu_P_h4cuda3std6ranges3__45__cpo5ssizeE - _ZN29_INTERNAL_18285ff4_4_k_cu_P_h4cuda3std3__420unreachable_sentinelE)
_ZN29_INTERNAL_18285ff4_4_k_cu_P_h4cuda3std3__420unreachable_sentinelE:
	.zero		1
	.type		_ZN29_INTERNAL_18285ff4_4_k_cu_P_h4cuda3std6ranges3__45__cpo5ssizeE,@object
	.size		_ZN29_INTERNAL_18285ff4_4_k_cu_P_h4cuda3std6ranges3__45__cpo5ssizeE,(_ZN29_INTERNAL_18285ff4_4_k_cu_P_h6thrust24THRUST_300001_SM_1000_NS12placeholders3_10E - _ZN29_INTERNAL_18285ff4_4_k_cu_P_h4cuda3std6ranges3__45__cpo5ssizeE)
_ZN29_INTERNAL_18285ff4_4_k_cu_P_h4cuda3std6ranges3__45__cpo5ssizeE:
	.zero		1
	.type		_ZN29_INTERNAL_18285ff4_4_k_cu_P_h6thrust24THRUST_300001_SM_1000_NS12placeholders3_10E,@object
	.size		_ZN29_INTERNAL_18285ff4_4_k_cu_P_h6thrust24THRUST_300001_SM_1000_NS12placeholders3_10E,(_ZN29_INTERNAL_18285ff4_4_k_cu_P_h4cuda3std3__45__cpo5crendE - _ZN29_INTERNAL_18285ff4_4_k_cu_P_h6thrust24THRUST_300001_SM_1000_NS12placeholders3_10E)
_ZN29_INTERNAL_18285ff4_4_k_cu_P_h6thrust24THRUST_300001_SM_1000_NS12placeholders3_10E:
	.zero		1
	.type		_ZN29_INTERNAL_18285ff4_4_k_cu_P_h4cuda3std3__45__cpo5crendE,@object
	.size		_ZN29_INTERNAL_18285ff4_4_k_cu_P_h4cuda3std3__45__cpo5crendE,(_ZN29_INTERNAL_18285ff4_4_k_cu_P_h4cuda3std6ranges3__45__cpo4prevE - _ZN29_INTERNAL_18285ff4_4_k_cu_P_h4cuda3std3__45__cpo5crendE)
_ZN29_INTERNAL_18285ff4_4_k_cu_P_h4cuda3std3__45__cpo5crendE:
	.zero		1
	.type		_ZN29_INTERNAL_18285ff4_4_k_cu_P_h4cuda3std6ranges3__45__cpo4prevE,@object
	.size		_ZN29_INTERNAL_18285ff4_4_k_cu_P_h4cuda3std6ranges3__45__cpo4prevE,(_ZN29_INTERNAL_18285ff4_4_k_cu_P_h4cuda3std6ranges3__45__cpo9iter_moveE - _ZN29_INTERNAL_18285ff4_4_k_cu_P_h4cuda3std6ranges3__45__cpo4prevE)
_ZN29_INTERNAL_18285ff4_4_k_cu_P_h4cuda3std6ranges3__45__cpo4prevE:
	.zero		1
	.type		_ZN29_INTERNAL_18285ff4_4_k_cu_P_h4cuda3std6ranges3__45__cpo9iter_moveE,@object
	.size		_ZN29_INTERNAL_18285ff4_4_k_cu_P_h4cuda3std6ranges3__45__cpo9iter_moveE,(_ZN29_INTERNAL_18285ff4_4_k_cu_P_h6thrust24THRUST_300001_SM_1000_NS12placeholders2_2E - _ZN29_INTERNAL_18285ff4_4_k_cu_P_h4cuda3std6ranges3__45__cpo9iter_moveE)
_ZN29_INTERNAL_18285ff4_4_k_cu_P_h4cuda3std6ranges3__45__cpo9iter_moveE:
	.zero		1
	.type		_ZN29_INTERNAL_18285ff4_4_k_cu_P_h6thrust24THRUST_300001_SM_1000_NS12placeholders2_2E,@object
	.size		_ZN29_INTERNAL_18285ff4_4_k_cu_P_h6thrust24THRUST_300001_SM_1000_NS12placeholders2_2E,(_ZN29_INTERNAL_18285ff4_4_k_cu_P_h6thrust24THRUST_300001_SM_1000_NS12placeholders2_4E - _ZN29_INTERNAL_18285ff4_4_k_cu_P_h6thrust24THRUST_300001_SM_1000_NS12placeholders2_2E)
_ZN29_INTERNAL_18285ff4_4_k_cu_P_h6thrust24THRUST_300001_SM_1000_NS12placeholders2_2E:
	.zero		1
	.type		_ZN29_INTERNAL_18285ff4_4_k_cu_P_h6thrust24THRUST_300001_SM_1000_NS12placeholders2_4E,@object
	.size		_ZN29_INTERNAL_18285ff4_4_k_cu_P_h6thrust24THRUST_300001_SM_1000_NS12placeholders2_4E,(_ZN29_INTERNAL_18285ff4_4_k_cu_P_h4cuda3std3__45__cpo3endE - _ZN29_INTERNAL_18285ff4_4_k_cu_P_h6thrust24THRUST_300001_SM_1000_NS12placeholders2_4E)
_ZN29_INTERNAL_18285ff4_4_k_cu_P_h6thrust24THRUST_300001_SM_1000_NS12placeholders2_4E:
	.zero		1
	.type		_ZN29_INTERNAL_18285ff4_4_k_cu_P_h4cuda3std3__45__cpo3endE,@object
	.size		_ZN29_INTERNAL_18285ff4_4_k_cu_P_h4cuda3std3__45__cpo3endE,(_ZN29_INTERNAL_18285ff4_4_k_cu_P_h4cuda3std6ranges3__45__cpo3endE - _ZN29_INTERNAL_18285ff4_4_k_cu_P_h4cuda3std3__45__cpo3endE)
_ZN29_INTERNAL_18285ff4_4_k_cu_P_h4cuda3std3__45__cpo3endE:
	.zero		1
	.type		_ZN29_INTERNAL_18285ff4_4_k_cu_P_h4cuda3std6ranges3__45__cpo3endE,@object
	.size		_ZN29_INTERNAL_18285ff4_4_k_cu_P_h4cuda3std6ranges3__45__cpo3endE,(_ZN29_INTERNAL_18285ff4_4_k_cu_P_h4cuda3std3__419piecewise_constructE - _ZN29_INTERNAL_18285ff4_4_k_cu_P_h4cuda3std6ranges3__45__cpo3endE)
_ZN29_INTERNAL_18285ff4_4_k_cu_P_h4cuda3std6ranges3__45__cpo3endE:
	.zero		1
	.type		_ZN29_INTERNAL_18285ff4_4_k_cu_P_h4cuda3std3__419piecewise_constructE,@object
	.size		_ZN29_INTERNAL_18285ff4_4_k_cu_P_h4cuda3std3__419piecewise_constructE,(_ZN29_INTERNAL_18285ff4_4_k_cu_P_h4cuda3std6ranges3__45__cpo5cdataE - _ZN29_INTERNAL_18285ff4_4_k_cu_P_h4cuda3std3__419piecewise_constructE)
_ZN29_INTERNAL_18285ff4_4_k_cu_P_h4cuda3std3__419piecewise_constructE:
	.zero		1
	.type		_ZN29_INTERNAL_18285ff4_4_k_cu_P_h4cuda3std6ranges3__45__cpo5cdataE,@object
	.size		_ZN29_INTERNAL_18285ff4_4_k_cu_P_h4cuda3std6ranges3__45__cpo5cdataE,(_ZN29_INTERNAL_18285ff4_4_k_cu_P_h6thrust24THRUST_300001_SM_1000_NS12placeholders2_8E - _ZN29_INTERNAL_18285ff4_4_k_cu_P_h4cuda3std6ranges3__45__cpo5cdataE)
_ZN29_INTERNAL_18285ff4_4_k_cu_P_h4cuda3std6ranges3__45__cpo5cdataE:
	.zero		1
	.type		_ZN29_INTERNAL_18285ff4_4_k_cu_P_h6thrust24THRUST_300001_SM_1000_NS12placeholders2_8E,@object
	.size		_ZN29_INTERNAL_18285ff4_4_k_cu_P_h6thrust24THRUST_300001_SM_1000_NS12placeholders2_8E,(_ZN29_INTERNAL_18285ff4_4_k_cu_P_h4cuda3std3__45__cpo4rendE - _ZN29_INTERNAL_18285ff4_4_k_cu_P_h6thrust24THRUST_300001_SM_1000_NS12placeholders2_8E)
_ZN29_INTERNAL_18285ff4_4_k_cu_P_h6thrust24THRUST_300001_SM_1000_NS12placeholders2_8E:
	.zero		1
	.type		_ZN29_INTERNAL_18285ff4_4_k_cu_P_h4cuda3std3__45__cpo4rendE,@object
	.size		_ZN29_INTERNAL_18285ff4_4_k_cu_P_h4cuda3std3__45__cpo4rendE,(_ZN29_INTERNAL_18285ff4_4_k_cu_P_h4cuda3std6ranges3__45__cpo9iter_swapE - _ZN29_INTERNAL_18285ff4_4_k_cu_P_h4cuda3std3__45__cpo4rendE)
_ZN29_INTERNAL_18285ff4_4_k_cu_P_h4cuda3std3__45__cpo4rendE:
	.zero		1
	.type		_ZN29_INTERNAL_18285ff4_4_k_cu_P_h4cuda3std6ranges3__45__cpo9iter_swapE,@object
	.size		_ZN29_INTERNAL_18285ff4_4_k_cu_P_h4cuda3std6ranges3__45__cpo9iter_swapE,(_ZN29_INTERNAL_18285ff4_4_k_cu_P_h4cuda3std3__48unexpectE - _ZN29_INTERNAL_18285ff4_4_k_cu_P_h4cuda3std6ranges3__45__cpo9iter_swapE)
_ZN29_INTERNAL_18285ff4_4_k_cu_P_h4cuda3std6ranges3__45__cpo9iter_swapE:
	.zero		1
	.type		_ZN29_INTERNAL_18285ff4_4_k_cu_P_h4cuda3std3__48unexpectE,@object
	.size		_ZN29_INTERNAL_18285ff4_4_k_cu_P_h4cuda3std3__48unexpectE,(_ZN29_INTERNAL_18285ff4_4_k_cu_P_h6thrust24THRUST_300001_SM_1000_NS6system6detail10sequential3seqE - _ZN29_INTERNAL_18285ff4_4_k_cu_P_h4cuda3std3__48unexpectE)
_ZN29_INTERNAL_18285ff4_4_k_cu_P_h4cuda3std3__48unexpectE:
	.zero		1
	.type		_ZN29_INTERNAL_18285ff4_4_k_cu_P_h6thrust24THRUST_300001_SM_1000_NS6system6detail10sequential3seqE,@object
	.size		_ZN29_INTERNAL_18285ff4_4_k_cu_P_h6thrust24THRUST_300001_SM_1000_NS6system6detail10sequential3seqE,(.L_30 - _ZN29_INTERNAL_18285ff4_4_k_cu_P_h6thrust24THRUST_300001_SM_1000_NS6system6detail10sequential3seqE)
_ZN29_INTERNAL_18285ff4_4_k_cu_P_h6thrust24THRUST_300001_SM_1000_NS6system6detail10sequential3seqE:
	.zero		1
.L_30:


//--------------------- .nv.shared._Z14BlockSumKernelILi80ELi1ELN3cub18CUB_300001_SM_100020BlockReduceAlgorithmE1EfEvPT2_Pf --------------------------
	.section	.nv.shared._Z14BlockSumKernelILi80ELi1ELN3cub18CUB_300001_SM_100020BlockReduceAlgorithmE1EfEvPT2_Pf,"aw",@nobits
	.sectionflags	@""
	.align	16
.nv.shared._Z14BlockSumKernelILi80ELi1ELN3cub18CUB_300001_SM_100020BlockReduceAlgorithmE1EfEvPT2_Pf:
	.zero		1360


//--------------------- .nv.shared._Z27compute_reductions256N_gridILi80EEvP6__halfPfi --------------------------
	.section	.nv.shared._Z27compute_reductions256N_gridILi80EEvP6__halfPfi,"aw",@nobits
	.sectionflags	@""
	.align	16
.nv.shared._Z27compute_reductions256N_gridILi80EEvP6__halfPfi:
	.zero		10240


//--------------------- .nv.shared._Z8mem_testPK6__half --------------------------
	.section	.nv.shared._Z8mem_testPK6__half,"aw",@nobits
	.sectionflags	@""
	.align	16
	.zero		1024


//--------------------- .nv.shared._Z32compute_reductions256N_block_optPK6__halfPfi --------------------------
	.section	.nv.shared._Z32compute_reductions256N_block_optPK6__halfPfi,"aw",@nobits
	.sectionflags	@""
	.align	16
.nv.shared._Z32compute_reductions256N_block_optPK6__halfPfi:
	.zero		10240


//--------------------- .nv.shared._Z28compute_reductions256N_blockPK6__halfPfi --------------------------
	.section	.nv.shared._Z28compute_reductions256N_blockPK6__halfPfi,"aw",@nobits
	.sectionflags	@""
	.align	16
	.zero		1024


//--------------------- .nv.shared._Z27compute_reductions256N_warpPK6__halfPfi --------------------------
	.section	.nv.shared._Z27compute_reductions256N_warpPK6__halfPfi,"aw",@nobits
	.sectionflags	@""
	.align	16
	.zero		1024


//--------------------- .nv.shared._Z26compute_reductions16N_warpPK6__halfPfi --------------------------
	.section	.nv.shared._Z26compute_reductions16N_warpPK6__halfPfi,"aw",@nobits
	.sectionflags	@""
	.align	16
	.zero		1024


//--------------------- .nv.constant0._ZN3cub18CUB_300001_SM_10006detail11EmptyKernelIvEEvv --------------------------
	.section	.nv.constant0._ZN3cub18CUB_300001_SM_10006detail11EmptyKernelIvEEvv,"a",@progbits
	.sectionflags	@""
	.align	4
.nv.constant0._ZN3cub18CUB_300001_SM_10006detail11EmptyKernelIvEEvv:
	.zero		896


//--------------------- .nv.constant0._Z14BlockSumKernelILi80ELi1ELN3cub18CUB_300001_SM_100020BlockReduceAlgorithmE1EfEvPT2_Pf --------------------------
	.section	.nv.constant0._Z14BlockSumKernelILi80ELi1ELN3cub18CUB_300001_SM_100020BlockReduceAlgorithmE1EfEvPT2_Pf,"a",@progbits
	.sectionflags	@""
	.align	4
.nv.constant0._Z14BlockSumKernelILi80ELi1ELN3cub18CUB_300001_SM_100020BlockReduceAlgorithmE1EfEvPT2_Pf:
	.zero		912


//--------------------- .nv.constant0._Z27compute_reductions256N_gridILi80EEvP6__halfPfi --------------------------
	.section	.nv.constant0._Z27compute_reductions256N_gridILi80EEvP6__halfPfi,"a",@progbits
	.sectionflags	@""
	.align	4
.nv.constant0._Z27compute_reductions256N_gridILi80EEvP6__halfPfi:
	.zero		916


//--------------------- .nv.constant0._Z8mem_testPK6__half --------------------------
	.section	.nv.constant0._Z8mem_testPK6__half,"a",@progbits
	.sectionflags	@""
	.align	4
.nv.constant0._Z8mem_testPK6__half:
	.zero		904


//--------------------- .nv.constant0._Z32compute_reductions256N_block_optPK6__halfPfi --------------------------
	.section	.nv.constant0._Z32compute_reductions256N_block_optPK6__halfPfi,"a",@progbits
	.sectionflags	@""
	.align	4
.nv.constant0._Z32compute_reductions256N_block_optPK6__halfPfi:
	.zero		916


//--------------------- .nv.constant0._Z28compute_reductions256N_blockPK6__halfPfi --------------------------
	.section	.nv.constant0._Z28compute_reductions256N_blockPK6__halfPfi,"a",@progbits
	.sectionflags	@""
	.align	4
.nv.constant0._Z28compute_reductions256N_blockPK6__halfPfi:
	.zero		916


//--------------------- .nv.constant0._Z27compute_reductions256N_warpPK6__halfPfi --------------------------
	.section	.nv.constant0._Z27compute_reductions256N_warpPK6__halfPfi,"a",@progbits
	.sectionflags	@""
	.align	4
.nv.constant0._Z27compute_reductions256N_warpPK6__halfPfi:
	.zero		916


//--------------------- .nv.constant0._Z26compute_reductions16N_warpPK6__halfPfi --------------------------
	.section	.nv.constant0._Z26compute_reductions16N_warpPK6__halfPfi,"a",@progbits
	.sectionflags	@""
	.align	4
.nv.constant0._Z26compute_reductions16N_warpPK6__halfPfi:
	.zero		916


//--------------------- SYMBOLS --------------------------

	.type		.nv.reservedSmem.offset0,@object
	.size		.nv.reservedSmem.offset0,0x4
	.type		.nv.reservedSmem.cap,@object
	.size		.nv.reservedSmem.cap,0x4
